//
// Generated by NVIDIA NVVM Compiler
//
// Compiler Build ID: CL-36424714
// Cuda compilation tools, release 13.0, V13.0.88
// Based on NVVM 20.0.0
//

.version 9.0
.target sm_100
.address_size 64

	// .globl	_Z14tlmApplySource8dev_datadi

.visible .entry _Z14tlmApplySource8dev_datadi(
	.param .align 8 .b8 _Z14tlmApplySource8dev_datadi_param_0[64],
	.param .f64 _Z14tlmApplySource8dev_datadi_param_1,
	.param .u32 _Z14tlmApplySource8dev_datadi_param_2
)
{
	.reg .b32 	%r<5>;
	.reg .b64 	%rd<16>;
	.reg .b64 	%fd<10>;

	ld.param.u64 	%rd1, [_Z14tlmApplySource8dev_datadi_param_0+48];
	ld.param.u64 	%rd2, [_Z14tlmApplySource8dev_datadi_param_0+24];
	ld.param.u64 	%rd3, [_Z14tlmApplySource8dev_datadi_param_0+16];
	ld.param.u64 	%rd4, [_Z14tlmApplySource8dev_datadi_param_0+8];
	ld.param.u64 	%rd5, [_Z14tlmApplySource8dev_datadi_param_0];
	ld.param.f64 	%fd1, [_Z14tlmApplySource8dev_datadi_param_1];
	ld.param.u32 	%r1, [_Z14tlmApplySource8dev_datadi_param_2];
	cvta.to.global.u64 	%rd6, %rd5;
	cvta.to.global.u64 	%rd7, %rd4;
	cvta.to.global.u64 	%rd8, %rd3;
	cvta.to.global.u64 	%rd9, %rd2;
	cvta.to.global.u64 	%rd10, %rd1;
	ld.global.u32 	%r2, [%rd10];
	ld.global.u32 	%r3, [%rd10+4];
	mad.lo.s32 	%r4, %r3, %r1, %r2;
	mul.wide.s32 	%rd11, %r4, 8;
	add.s64 	%rd12, %rd6, %rd11;
	ld.global.f64 	%fd2, [%rd12];
	add.f64 	%fd3, %fd1, %fd2;
	st.global.f64 	[%rd12], %fd3;
	add.s64 	%rd13, %rd7, %rd11;
	ld.global.f64 	%fd4, [%rd13];
	sub.f64 	%fd5, %fd4, %fd1;
	st.global.f64 	[%rd13], %fd5;
	add.s64 	%rd14, %rd8, %rd11;
	ld.global.f64 	%fd6, [%rd14];
	sub.f64 	%fd7, %fd6, %fd1;
	st.global.f64 	[%rd14], %fd7;
	add.s64 	%rd15, %rd9, %rd11;
	ld.global.f64 	%fd8, [%rd15];
	add.f64 	%fd9, %fd1, %fd8;
	st.global.f64 	[%rd15], %fd9;
	ret;

}
	// .globl	_Z10tlmScatter8dev_dataid
.visible .entry _Z10tlmScatter8dev_dataid(
	.param .align 8 .b8 _Z10tlmScatter8dev_dataid_param_0[64],
	.param .u32 _Z10tlmScatter8dev_dataid_param_1,
	.param .f64 _Z10tlmScatter8dev_dataid_param_2
)
{
	.reg .pred 	%p<2>;
	.reg .b32 	%r<12>;
	.reg .b64 	%rd<19>;
	.reg .b64 	%fd<27>;

	ld.param.u64 	%rd5, [_Z10tlmScatter8dev_dataid_param_0+32];
	ld.param.u64 	%rd4, [_Z10tlmScatter8dev_dataid_param_0+24];
	ld.param.u64 	%rd3, [_Z10tlmScatter8dev_dataid_param_0+16];
	ld.param.u64 	%rd2, [_Z10tlmScatter8dev_dataid_param_0+8];
	ld.param.u64 	%rd1, [_Z10tlmScatter8dev_dataid_param_0];
	ld.param.u32 	%r2, [_Z10tlmScatter8dev_dataid_param_1];
	mov.u32 	%r3, %ctaid.x;
	mov.u32 	%r4, %ntid.x;
	mov.u32 	%r5, %tid.x;
	mad.lo.s32 	%r6, %r3, %r4, %r5;
	mov.u32 	%r7, %ctaid.y;
	mov.u32 	%r8, %ntid.y;
	mov.u32 	%r9, %tid.y;
	mad.lo.s32 	%r10, %r7, %r8, %r9;
	mad.lo.s32 	%r1, %r2, %r10, %r6;
	mul.lo.s32 	%r11, %r2, %r2;
	setp.ge.u32 	%p1, %r1, %r11;
	@%p1 bra 	$L__BB1_2;
	cvta.to.global.u64 	%rd9, %rd5;
	cvta.to.global.u64 	%rd10, %rd4;
	cvta.to.global.u64 	%rd11, %rd3;
	cvta.to.global.u64 	%rd12, %rd2;
	cvta.to.global.u64 	%rd13, %rd1;
	ld.global.f64 	%fd1, [%rd9];
	mul.wide.u32 	%rd14, %r1, 8;
	add.s64 	%rd15, %rd13, %rd14;
	ld.global.f64 	%fd2, [%rd15];
	add.f64 	%fd3, %fd2, %fd2;
	add.s64 	%rd16, %rd10, %rd14;
	ld.global.f64 	%fd4, [%rd16];
	fma.rn.f64 	%fd5, %fd4, 0d4000000000000000, %fd3;
	add.s64 	%rd17, %rd12, %rd14;
	ld.global.f64 	%fd6, [%rd17];
	add.f64 	%fd7, %fd6, %fd6;
	sub.f64 	%fd8, %fd5, %fd7;
	add.s64 	%rd18, %rd11, %rd14;
	ld.global.f64 	%fd9, [%rd18];
	add.f64 	%fd10, %fd9, %fd9;
	sub.f64 	%fd11, %fd8, %fd10;
	mul.f64 	%fd12, %fd1, 0d4010000000000000;
	div.rn.f64 	%fd13, %fd11, %fd12;
	mul.f64 	%fd14, %fd1, %fd13;
	sub.f64 	%fd15, %fd3, %fd14;
	sub.f64 	%fd16, %fd15, %fd2;
	st.global.f64 	[%rd15], %fd16;
	ld.global.f64 	%fd17, [%rd17];
	fma.rn.f64 	%fd18, %fd17, 0d4000000000000000, %fd14;
	sub.f64 	%fd19, %fd18, %fd17;
	st.global.f64 	[%rd17], %fd19;
	ld.global.f64 	%fd20, [%rd18];
	fma.rn.f64 	%fd21, %fd20, 0d4000000000000000, %fd14;
	sub.f64 	%fd22, %fd21, %fd20;
	st.global.f64 	[%rd18], %fd22;
	ld.global.f64 	%fd23, [%rd16];
	add.f64 	%fd24, %fd23, %fd23;
	sub.f64 	%fd25, %fd24, %fd14;
	sub.f64 	%fd26, %fd25, %fd23;
	st.global.f64 	[%rd16], %fd26;
$L__BB1_2:
	ret;

}
	// .globl	_Z10tlmConnect8dev_dataii
.visible .entry _Z10tlmConnect8dev_dataii(
	.param .align 8 .b8 _Z10tlmConnect8dev_dataii_param_0[64],
	.param .u32 _Z10tlmConnect8dev_dataii_param_1,
	.param .u32 _Z10tlmConnect8dev_dataii_param_2
)
{
	.reg .pred 	%p<7>;
	.reg .b32 	%r<18>;
	.reg .b64 	%rd<23>;
	.reg .b64 	%fd<5>;

	ld.param.u64 	%rd6, [_Z10tlmConnect8dev_dataii_param_0+24];
	ld.param.u64 	%rd5, [_Z10tlmConnect8dev_dataii_param_0+16];
	ld.param.u64 	%rd4, [_Z10tlmConnect8dev_dataii_param_0+8];
	ld.param.u64 	%rd3, [_Z10tlmConnect8dev_dataii_param_0];
	ld.param.u32 	%r7, [_Z10tlmConnect8dev_dataii_param_1];
	mov.u32 	%r8, %ctaid.x;
	mov.u32 	%r9, %ntid.x;
	mov.u32 	%r10, %tid.x;
	mad.lo.s32 	%r1, %r8, %r9, %r10;
	mov.u32 	%r11, %ctaid.y;
	mov.u32 	%r12, %ntid.y;
	mov.u32 	%r13, %tid.y;
	mad.lo.s32 	%r2, %r11, %r12, %r13;
	mul.lo.s32 	%r3, %r7, %r2;
	add.s32 	%r14, %r3, %r1;
	setp.eq.s32 	%p1, %r1, 0;
	mul.lo.s32 	%r5, %r7, %r7;
	setp.ge.u32 	%p2, %r14, %r5;
	or.pred  	%p3, %p1, %p2;
	@%p3 bra 	$L__BB2_2;
	cvta.to.global.u64 	%rd11, %rd6;
	cvta.to.global.u64 	%rd12, %rd4;
	mul.wide.u32 	%rd13, %r14, 8;
	add.s64 	%rd14, %rd12, %rd13;
	ld.global.f64 	%fd1, [%rd14];
	add.s32 	%r15, %r14, -1;
	mul.wide.u32 	%rd15, %r15, 8;
	add.s64 	%rd16, %rd11, %rd15;
	ld.global.f64 	%fd2, [%rd16];
	st.global.f64 	[%rd14], %fd2;
	st.global.f64 	[%rd16], %fd1;
$L__BB2_2:
	setp.ge.u32 	%p4, %r14, %r5;
	setp.eq.s32 	%p5, %r2, 0;
	or.pred  	%p6, %p5, %p4;
	@%p6 bra 	$L__BB2_4;
	cvta.to.global.u64 	%rd17, %rd3;
	mul.wide.u32 	%rd18, %r14, 8;
	add.s64 	%rd19, %rd17, %rd18;
	ld.global.f64 	%fd3, [%rd19];
	sub.s32 	%r16, %r3, %r7;
	add.s32 	%r17, %r16, %r1;
	cvta.to.global.u64 	%rd20, %rd5;
	mul.wide.u32 	%rd21, %r17, 8;
	add.s64 	%rd22, %rd20, %rd21;
	ld.global.f64 	%fd4, [%rd22];
	st.global.f64 	[%rd19], %fd4;
	st.global.f64 	[%rd22], %fd3;
$L__BB2_4:
	ret;

}
	// .globl	_Z13applyBoundary8dev_datai
.visible .entry _Z13applyBoundary8dev_datai(
	.param .align 8 .b8 _Z13applyBoundary8dev_datai_param_0[64],
	.param .u32 _Z13applyBoundary8dev_datai_param_1
)
{
	.reg .pred 	%p<18>;
	.reg .b32 	%r<102>;
	.reg .b64 	%rd<98>;
	.reg .b64 	%fd<125>;

	ld.param.u64 	%rd12, [_Z13applyBoundary8dev_datai_param_0+32];
	ld.param.u64 	%rd11, [_Z13applyBoundary8dev_datai_param_0+24];
	ld.param.u64 	%rd10, [_Z13applyBoundary8dev_datai_param_0+16];
	ld.param.u64 	%rd9, [_Z13applyBoundary8dev_datai_param_0+8];
	ld.param.u64 	%rd8, [_Z13applyBoundary8dev_datai_param_0];
	ld.param.u32 	%r51, [_Z13applyBoundary8dev_datai_param_1];
	cvta.to.global.u64 	%rd1, %rd8;
	cvta.to.global.u64 	%rd2, %rd9;
	cvta.to.global.u64 	%rd3, %rd10;
	cvta.to.global.u64 	%rd4, %rd11;
	cvta.to.global.u64 	%rd16, %rd12;
	ld.global.f64 	%fd1, [%rd16+16];
	ld.global.f64 	%fd2, [%rd16+24];
	ld.global.f64 	%fd3, [%rd16+32];
	ld.global.f64 	%fd4, [%rd16+40];
	setp.lt.s32 	%p1, %r51, 1;
	@%p1 bra 	$L__BB3_23;
	add.s32 	%r1, %r51, -1;
	mul.lo.s32 	%r2, %r1, %r51;
	and.b32  	%r3, %r51, 7;
	setp.lt.u32 	%p2, %r51, 8;
	mov.b32 	%r84, 0;
	@%p2 bra 	$L__BB3_4;
	and.b32  	%r84, %r51, 2147483640;
	neg.s32 	%r88, %r84;
	add.s64 	%rd97, %rd1, 32;
	mov.u32 	%r87, %r2;
$L__BB3_3:
	.pragma "nounroll";
	mul.wide.s32 	%rd17, %r87, 8;
	add.s64 	%rd18, %rd3, %rd17;
	ld.global.f64 	%fd5, [%rd18];
	mul.f64 	%fd6, %fd4, %fd5;
	st.global.f64 	[%rd18], %fd6;
	ld.global.f64 	%fd7, [%rd97+-32];
	mul.f64 	%fd8, %fd3, %fd7;
	st.global.f64 	[%rd97+-32], %fd8;
	ld.global.f64 	%fd9, [%rd18+8];
	mul.f64 	%fd10, %fd4, %fd9;
	st.global.f64 	[%rd18+8], %fd10;
	ld.global.f64 	%fd11, [%rd97+-24];
	mul.f64 	%fd12, %fd3, %fd11;
	st.global.f64 	[%rd97+-24], %fd12;
	ld.global.f64 	%fd13, [%rd18+16];
	mul.f64 	%fd14, %fd4, %fd13;
	st.global.f64 	[%rd18+16], %fd14;
	ld.global.f64 	%fd15, [%rd97+-16];
	mul.f64 	%fd16, %fd3, %fd15;
	st.global.f64 	[%rd97+-16], %fd16;
	ld.global.f64 	%fd17, [%rd18+24];
	mul.f64 	%fd18, %fd4, %fd17;
	st.global.f64 	[%rd18+24], %fd18;
	ld.global.f64 	%fd19, [%rd97+-8];
	mul.f64 	%fd20, %fd3, %fd19;
	st.global.f64 	[%rd97+-8], %fd20;
	ld.global.f64 	%fd21, [%rd18+32];
	mul.f64 	%fd22, %fd4, %fd21;
	st.global.f64 	[%rd18+32], %fd22;
	ld.global.f64 	%fd23, [%rd97];
	mul.f64 	%fd24, %fd3, %fd23;
	st.global.f64 	[%rd97], %fd24;
	ld.global.f64 	%fd25, [%rd18+40];
	mul.f64 	%fd26, %fd4, %fd25;
	st.global.f64 	[%rd18+40], %fd26;
	ld.global.f64 	%fd27, [%rd97+8];
	mul.f64 	%fd28, %fd3, %fd27;
	st.global.f64 	[%rd97+8], %fd28;
	ld.global.f64 	%fd29, [%rd18+48];
	mul.f64 	%fd30, %fd4, %fd29;
	st.global.f64 	[%rd18+48], %fd30;
	ld.global.f64 	%fd31, [%rd97+16];
	mul.f64 	%fd32, %fd3, %fd31;
	st.global.f64 	[%rd97+16], %fd32;
	ld.global.f64 	%fd33, [%rd18+56];
	mul.f64 	%fd34, %fd4, %fd33;
	st.global.f64 	[%rd18+56], %fd34;
	ld.global.f64 	%fd35, [%rd97+24];
	mul.f64 	%fd36, %fd3, %fd35;
	st.global.f64 	[%rd97+24], %fd36;
	add.s32 	%r88, %r88, 8;
	add.s32 	%r87, %r87, 8;
	add.s64 	%rd97, %rd97, 64;
	setp.eq.s32 	%p3, %r88, 0;
	@%p3 bra 	$L__BB3_4;
	bra.uni 	$L__BB3_3;
$L__BB3_4:
	setp.eq.s32 	%p4, %r3, 0;
	@%p4 bra 	$L__BB3_12;
	and.b32  	%r7, %r51, 3;
	setp.lt.u32 	%p5, %r3, 4;
	@%p5 bra 	$L__BB3_7;
	add.s32 	%r53, %r84, %r2;
	mul.wide.s32 	%rd19, %r53, 8;
	add.s64 	%rd20, %rd3, %rd19;
	ld.global.f64 	%fd37, [%rd20];
	mul.f64 	%fd38, %fd4, %fd37;
	st.global.f64 	[%rd20], %fd38;
	cvta.to.global.u64 	%rd21, %rd8;
	mul.wide.u32 	%rd22, %r84, 8;
	add.s64 	%rd23, %rd21, %rd22;
	ld.global.f64 	%fd39, [%rd23];
	mul.f64 	%fd40, %fd3, %fd39;
	st.global.f64 	[%rd23], %fd40;
	ld.global.f64 	%fd41, [%rd20+8];
	mul.f64 	%fd42, %fd4, %fd41;
	st.global.f64 	[%rd20+8], %fd42;
	ld.global.f64 	%fd43, [%rd23+8];
	mul.f64 	%fd44, %fd3, %fd43;
	st.global.f64 	[%rd23+8], %fd44;
	ld.global.f64 	%fd45, [%rd20+16];
	mul.f64 	%fd46, %fd4, %fd45;
	st.global.f64 	[%rd20+16], %fd46;
	ld.global.f64 	%fd47, [%rd23+16];
	mul.f64 	%fd48, %fd3, %fd47;
	st.global.f64 	[%rd23+16], %fd48;
	ld.global.f64 	%fd49, [%rd20+24];
	mul.f64 	%fd50, %fd4, %fd49;
	st.global.f64 	[%rd20+24], %fd50;
	ld.global.f64 	%fd51, [%rd23+24];
	mul.f64 	%fd52, %fd3, %fd51;
	st.global.f64 	[%rd23+24], %fd52;
	add.s32 	%r84, %r84, 4;
$L__BB3_7:
	setp.eq.s32 	%p6, %r7, 0;
	@%p6 bra 	$L__BB3_12;
	setp.eq.s32 	%p7, %r7, 1;
	@%p7 bra 	$L__BB3_10;
	add.s32 	%r54, %r84, %r2;
	mul.wide.s32 	%rd24, %r54, 8;
	add.s64 	%rd25, %rd3, %rd24;
	ld.global.f64 	%fd53, [%rd25];
	mul.f64 	%fd54, %fd4, %fd53;
	st.global.f64 	[%rd25], %fd54;
	cvta.to.global.u64 	%rd26, %rd8;
	mul.wide.u32 	%rd27, %r84, 8;
	add.s64 	%rd28, %rd26, %rd27;
	ld.global.f64 	%fd55, [%rd28];
	mul.f64 	%fd56, %fd3, %fd55;
	st.global.f64 	[%rd28], %fd56;
	ld.global.f64 	%fd57, [%rd25+8];
	mul.f64 	%fd58, %fd4, %fd57;
	st.global.f64 	[%rd25+8], %fd58;
	ld.global.f64 	%fd59, [%rd28+8];
	mul.f64 	%fd60, %fd3, %fd59;
	st.global.f64 	[%rd28+8], %fd60;
	add.s32 	%r84, %r84, 2;
$L__BB3_10:
	and.b32  	%r55, %r51, 1;
	setp.eq.b32 	%p8, %r55, 1;
	not.pred 	%p9, %p8;
	@%p9 bra 	$L__BB3_12;
	add.s32 	%r56, %r84, %r2;
	mul.wide.s32 	%rd29, %r56, 8;
	add.s64 	%rd30, %rd3, %rd29;
	ld.global.f64 	%fd61, [%rd30];
	mul.f64 	%fd62, %fd4, %fd61;
	st.global.f64 	[%rd30], %fd62;
	cvta.to.global.u64 	%rd31, %rd8;
	mul.wide.u32 	%rd32, %r84, 8;
	add.s64 	%rd33, %rd31, %rd32;
	ld.global.f64 	%fd63, [%rd33];
	mul.f64 	%fd64, %fd3, %fd63;
	st.global.f64 	[%rd33], %fd64;
$L__BB3_12:
	setp.lt.u32 	%p10, %r1, 7;
	mov.b32 	%r99, 0;
	@%p10 bra 	$L__BB3_15;
	and.b32  	%r99, %r51, 2147483640;
	neg.s32 	%r98, %r99;
	shl.b32 	%r14, %r51, 3;
	shl.b32 	%r59, %r51, 1;
	add.s32 	%r96, %r59, -1;
	mad.lo.s32 	%r95, %r51, 3, -1;
	shl.b32 	%r60, %r51, 2;
	add.s32 	%r94, %r60, -1;
	mad.lo.s32 	%r93, %r51, 5, -1;
	mad.lo.s32 	%r92, %r51, 6, -1;
	mad.lo.s32 	%r91, %r51, 7, -1;
	mov.b32 	%r90, -1;
	mov.u32 	%r89, %r14;
	mov.u32 	%r97, %r1;
$L__BB3_14:
	.pragma "nounroll";
	add.s32 	%r61, %r90, 1;
	add.s32 	%r62, %r97, 1;
	mul.wide.u32 	%rd34, %r97, 8;
	add.s64 	%rd35, %rd4, %rd34;
	ld.global.f64 	%fd65, [%rd35];
	mul.f64 	%fd66, %fd2, %fd65;
	st.global.f64 	[%rd35], %fd66;
	mul.wide.u32 	%rd36, %r61, 8;
	add.s64 	%rd37, %rd2, %rd36;
	ld.global.f64 	%fd67, [%rd37];
	mul.f64 	%fd68, %fd1, %fd67;
	st.global.f64 	[%rd37], %fd68;
	add.s32 	%r63, %r96, 1;
	mul.wide.u32 	%rd38, %r96, 8;
	add.s64 	%rd39, %rd4, %rd38;
	ld.global.f64 	%fd69, [%rd39];
	mul.f64 	%fd70, %fd2, %fd69;
	st.global.f64 	[%rd39], %fd70;
	mul.wide.u32 	%rd40, %r62, 8;
	add.s64 	%rd41, %rd2, %rd40;
	ld.global.f64 	%fd71, [%rd41];
	mul.f64 	%fd72, %fd1, %fd71;
	st.global.f64 	[%rd41], %fd72;
	add.s32 	%r64, %r95, 1;
	mul.wide.u32 	%rd42, %r95, 8;
	add.s64 	%rd43, %rd4, %rd42;
	ld.global.f64 	%fd73, [%rd43];
	mul.f64 	%fd74, %fd2, %fd73;
	st.global.f64 	[%rd43], %fd74;
	mul.wide.u32 	%rd44, %r63, 8;
	add.s64 	%rd45, %rd2, %rd44;
	ld.global.f64 	%fd75, [%rd45];
	mul.f64 	%fd76, %fd1, %fd75;
	st.global.f64 	[%rd45], %fd76;
	add.s32 	%r65, %r94, 1;
	mul.wide.u32 	%rd46, %r94, 8;
	add.s64 	%rd47, %rd4, %rd46;
	ld.global.f64 	%fd77, [%rd47];
	mul.f64 	%fd78, %fd2, %fd77;
	st.global.f64 	[%rd47], %fd78;
	mul.wide.u32 	%rd48, %r64, 8;
	add.s64 	%rd49, %rd2, %rd48;
	ld.global.f64 	%fd79, [%rd49];
	mul.f64 	%fd80, %fd1, %fd79;
	st.global.f64 	[%rd49], %fd80;
	add.s32 	%r66, %r93, 1;
	mul.wide.u32 	%rd50, %r93, 8;
	add.s64 	%rd51, %rd4, %rd50;
	ld.global.f64 	%fd81, [%rd51];
	mul.f64 	%fd82, %fd2, %fd81;
	st.global.f64 	[%rd51], %fd82;
	mul.wide.u32 	%rd52, %r65, 8;
	add.s64 	%rd53, %rd2, %rd52;
	ld.global.f64 	%fd83, [%rd53];
	mul.f64 	%fd84, %fd1, %fd83;
	st.global.f64 	[%rd53], %fd84;
	add.s32 	%r67, %r92, 1;
	mul.wide.u32 	%rd54, %r92, 8;
	add.s64 	%rd55, %rd4, %rd54;
	ld.global.f64 	%fd85, [%rd55];
	mul.f64 	%fd86, %fd2, %fd85;
	st.global.f64 	[%rd55], %fd86;
	mul.wide.u32 	%rd56, %r66, 8;
	add.s64 	%rd57, %rd2, %rd56;
	ld.global.f64 	%fd87, [%rd57];
	mul.f64 	%fd88, %fd1, %fd87;
	st.global.f64 	[%rd57], %fd88;
	add.s32 	%r68, %r91, 1;
	mul.wide.u32 	%rd58, %r91, 8;
	add.s64 	%rd59, %rd4, %rd58;
	ld.global.f64 	%fd89, [%rd59];
	mul.f64 	%fd90, %fd2, %fd89;
	st.global.f64 	[%rd59], %fd90;
	mul.wide.u32 	%rd60, %r67, 8;
	add.s64 	%rd61, %rd2, %rd60;
	ld.global.f64 	%fd91, [%rd61];
	mul.f64 	%fd92, %fd1, %fd91;
	st.global.f64 	[%rd61], %fd92;
	add.s32 	%r69, %r89, -1;
	mul.wide.u32 	%rd62, %r69, 8;
	add.s64 	%rd63, %rd4, %rd62;
	ld.global.f64 	%fd93, [%rd63];
	mul.f64 	%fd94, %fd2, %fd93;
	st.global.f64 	[%rd63], %fd94;
	mul.wide.u32 	%rd64, %r68, 8;
	add.s64 	%rd65, %rd2, %rd64;
	ld.global.f64 	%fd95, [%rd65];
	mul.f64 	%fd96, %fd1, %fd95;
	st.global.f64 	[%rd65], %fd96;
	add.s32 	%r98, %r98, 8;
	add.s32 	%r97, %r97, %r14;
	add.s32 	%r96, %r96, %r14;
	add.s32 	%r95, %r95, %r14;
	add.s32 	%r94, %r94, %r14;
	add.s32 	%r93, %r93, %r14;
	add.s32 	%r92, %r92, %r14;
	add.s32 	%r91, %r91, %r14;
	add.s32 	%r90, %r90, %r14;
	add.s32 	%r89, %r89, %r14;
	setp.ne.s32 	%p11, %r98, 0;
	@%p11 bra 	$L__BB3_14;
$L__BB3_15:
	setp.eq.s32 	%p12, %r3, 0;
	@%p12 bra 	$L__BB3_23;
	and.b32  	%r46, %r51, 3;
	setp.lt.u32 	%p13, %r3, 4;
	@%p13 bra 	$L__BB3_18;
	mul.lo.s32 	%r70, %r99, %r51;
	add.s32 	%r71, %r1, %r70;
	mul.wide.u32 	%rd66, %r71, 8;
	add.s64 	%rd67, %rd4, %rd66;
	ld.global.f64 	%fd97, [%rd67];
	mul.f64 	%fd98, %fd2, %fd97;
	st.global.f64 	[%rd67], %fd98;
	mul.wide.u32 	%rd68, %r70, 8;
	add.s64 	%rd69, %rd2, %rd68;
	ld.global.f64 	%fd99, [%rd69];
	mul.f64 	%fd100, %fd1, %fd99;
	st.global.f64 	[%rd69], %fd100;
	add.s32 	%r72, %r70, %r51;
	add.s32 	%r73, %r71, %r51;
	mul.wide.u32 	%rd70, %r73, 8;
	add.s64 	%rd71, %rd4, %rd70;
	ld.global.f64 	%fd101, [%rd71];
	mul.f64 	%fd102, %fd2, %fd101;
	st.global.f64 	[%rd71], %fd102;
	mul.wide.u32 	%rd72, %r72, 8;
	add.s64 	%rd73, %rd2, %rd72;
	ld.global.f64 	%fd103, [%rd73];
	mul.f64 	%fd104, %fd1, %fd103;
	st.global.f64 	[%rd73], %fd104;
	add.s32 	%r74, %r72, %r51;
	add.s32 	%r75, %r73, %r51;
	mul.wide.u32 	%rd74, %r75, 8;
	add.s64 	%rd75, %rd4, %rd74;
	ld.global.f64 	%fd105, [%rd75];
	mul.f64 	%fd106, %fd2, %fd105;
	st.global.f64 	[%rd75], %fd106;
	mul.wide.u32 	%rd76, %r74, 8;
	add.s64 	%rd77, %rd2, %rd76;
	ld.global.f64 	%fd107, [%rd77];
	mul.f64 	%fd108, %fd1, %fd107;
	st.global.f64 	[%rd77], %fd108;
	add.s32 	%r76, %r74, %r51;
	add.s32 	%r77, %r75, %r51;
	mul.wide.u32 	%rd78, %r77, 8;
	add.s64 	%rd79, %rd4, %rd78;
	ld.global.f64 	%fd109, [%rd79];
	mul.f64 	%fd110, %fd2, %fd109;
	st.global.f64 	[%rd79], %fd110;
	mul.wide.u32 	%rd80, %r76, 8;
	add.s64 	%rd81, %rd2, %rd80;
	ld.global.f64 	%fd111, [%rd81];
	mul.f64 	%fd112, %fd1, %fd111;
	st.global.f64 	[%rd81], %fd112;
	add.s32 	%r99, %r99, 4;
$L__BB3_18:
	setp.eq.s32 	%p14, %r46, 0;
	@%p14 bra 	$L__BB3_23;
	setp.eq.s32 	%p15, %r46, 1;
	@%p15 bra 	$L__BB3_21;
	mul.lo.s32 	%r78, %r99, %r51;
	add.s32 	%r79, %r1, %r78;
	mul.wide.u32 	%rd82, %r79, 8;
	add.s64 	%rd83, %rd4, %rd82;
	ld.global.f64 	%fd113, [%rd83];
	mul.f64 	%fd114, %fd2, %fd113;
	st.global.f64 	[%rd83], %fd114;
	mul.wide.u32 	%rd84, %r78, 8;
	add.s64 	%rd85, %rd2, %rd84;
	ld.global.f64 	%fd115, [%rd85];
	mul.f64 	%fd116, %fd1, %fd115;
	st.global.f64 	[%rd85], %fd116;
	add.s32 	%r80, %r78, %r51;
	add.s32 	%r81, %r79, %r51;
	mul.wide.u32 	%rd86, %r81, 8;
	add.s64 	%rd87, %rd4, %rd86;
	ld.global.f64 	%fd117, [%rd87];
	mul.f64 	%fd118, %fd2, %fd117;
	st.global.f64 	[%rd87], %fd118;
	mul.wide.u32 	%rd88, %r80, 8;
	add.s64 	%rd89, %rd2, %rd88;
	ld.global.f64 	%fd119, [%rd89];
	mul.f64 	%fd120, %fd1, %fd119;
	st.global.f64 	[%rd89], %fd120;
	add.s32 	%r99, %r99, 2;
$L__BB3_21:
	and.b32  	%r82, %r51, 1;
	setp.eq.b32 	%p16, %r82, 1;
	not.pred 	%p17, %p16;
	@%p17 bra 	$L__BB3_23;
	mul.lo.s32 	%r83, %r99, %r51;
	cvt.s64.s32 	%rd90, %r83;
	cvt.u64.u32 	%rd91, %r51;
	add.s64 	%rd92, %rd91, %rd90;
	shl.b64 	%rd93, %rd92, 3;
	add.s64 	%rd94, %rd4, %rd93;
	ld.global.f64 	%fd121, [%rd94+-8];
	mul.f64 	%fd122, %fd2, %fd121;
	st.global.f64 	[%rd94+-8], %fd122;
	mul.wide.u32 	%rd95, %r83, 8;
	add.s64 	%rd96, %rd2, %rd95;
	ld.global.f64 	%fd123, [%rd96];
	mul.f64 	%fd124, %fd1, %fd123;
	st.global.f64 	[%rd96], %fd124;
$L__BB3_23:
	ret;

}
	// .globl	_Z12evalutateOut8dev_dataii
.visible .entry _Z12evalutateOut8dev_dataii(
	.param .align 8 .b8 _Z12evalutateOut8dev_dataii_param_0[64],
	.param .u32 _Z12evalutateOut8dev_dataii_param_1,
	.param .u32 _Z12evalutateOut8dev_dataii_param_2
)
{
	.reg .b32 	%r<6>;
	.reg .b64 	%rd<14>;
	.reg .b64 	%fd<4>;

	ld.param.u64 	%rd1, [_Z12evalutateOut8dev_dataii_param_0+56];
	ld.param.u64 	%rd2, [_Z12evalutateOut8dev_dataii_param_0+40];
	ld.param.u64 	%rd3, [_Z12evalutateOut8dev_dataii_param_0+24];
	ld.param.u64 	%rd4, [_Z12evalutateOut8dev_dataii_param_0+8];
	ld.param.u32 	%r1, [_Z12evalutateOut8dev_dataii_param_1];
	ld.param.u32 	%r2, [_Z12evalutateOut8dev_dataii_param_2];
	cvta.to.global.u64 	%rd5, %rd4;
	cvta.to.global.u64 	%rd6, %rd3;
	cvta.to.global.u64 	%rd7, %rd2;
	cvta.to.global.u64 	%rd8, %rd1;
	ld.global.u32 	%r3, [%rd8];
	ld.global.u32 	%r4, [%rd8+4];
	mad.lo.s32 	%r5, %r4, %r1, %r3;
	mul.wide.s32 	%rd9, %r5, 8;
	add.s64 	%rd10, %rd5, %rd9;
	ld.global.f64 	%fd1, [%rd10];
	add.s64 	%rd11, %rd6, %rd9;
	ld.global.f64 	%fd2, [%rd11];
	add.f64 	%fd3, %fd1, %fd2;
	mul.wide.s32 	%rd12, %r2, 8;
	add.s64 	%rd13, %rd7, %rd12;
	st.global.f64 	[%rd13], %fd3;
	ret;

}


// ===== COMPILED SASS (sm_100) =====

	.target	sm_100

	.elftype	@"ET_EXEC"


//--------------------- .note.nv.tkinfo           --------------------------
	.section	.note.nv.tkinfo,"",@"SHT_NOTE"
	.sectionflags	@"SHF_NOTE_NV_TKINFO"
	.tkinfo
        /*0018*/ 	.word	0x00000002
        /*0030*/ 	.string	""
        /*0030*/ 	.string	"ptxas"
        /*0030*/ 	.string	"Cuda compilation tools, release 13.0, V13.0.88"
        /*0030*/ 	.string	"Build cuda_13.0.r13.0/compiler.36424714_0"
        /*0030*/ 	.string	"-arch sm_100 -m 64 "



//--------------------- .note.nv.cuinfo           --------------------------
	.section	.note.nv.cuinfo,"",@"SHT_NOTE"
	.sectionflags	@"SHF_NOTE_NV_CUINFO"
        /*0018*/ 	.short	0x0002
        /*001a*/ 	.short	0x0064
        /*001c*/ 	.short	0x0082
	.zero		2


//--------------------- .nv.info                  --------------------------
	.section	.nv.info,"",@"SHT_CUDA_INFO"
	.align	4


	//----- nvinfo : EIATTR_REGCOUNT
	.align		4
        /*0000*/ 	.byte	0x04, 0x2f
        /*0002*/ 	.short	(.L_1 - .L_0)
	.align		4
.L_0:
        /*0004*/ 	.word	index@(_Z14tlmApplySource8dev_datadi)
        /*0008*/ 	.word	0x00000014


	//----- nvinfo : EIATTR_FRAME_SIZE
	.align		4
.L_1:
        /*000c*/ 	.byte	0x04, 0x11
        /*000e*/ 	.short	(.L_3 - .L_2)
	.align		4
.L_2:
        /*0010*/ 	.word	index@(_Z14tlmApplySource8dev_datadi)
        /*0014*/ 	.word	0x00000000


	//----- nvinfo : EIATTR_REGCOUNT
	.align		4
.L_3:
        /*0018*/ 	.byte	0x04, 0x2f
        /*001a*/ 	.short	(.L_5 - .L_4)
	.align		4
.L_4:
        /*001c*/ 	.word	index@(_Z10tlmScatter8dev_dataid)
        /*0020*/ 	.word	0x00000024


	//----- nvinfo : EIATTR_FRAME_SIZE
	.align		4
.L_5:
        /*0024*/ 	.byte	0x04, 0x11
        /*0026*/ 	.short	(.L_7 - .L_6)
	.align		4
.L_6:
        /*0028*/ 	.word	index@($__internal_0_$__cuda_sm20_div_rn_f64_full)
        /*002c*/ 	.word	0x00000000


	//----- nvinfo : EIATTR_FRAME_SIZE
	.align		4
.L_7:
        /*0030*/ 	.byte	0x04, 0x11
        /*0032*/ 	.short	(.L_9 - .L_8)
	.align		4
.L_8:
        /*0034*/ 	.word	index@(_Z10tlmScatter8dev_dataid)
        /*0038*/ 	.word	0x00000000


	//----- nvinfo : EIATTR_REGCOUNT
	.align		4
.L_9:
        /*003c*/ 	.byte	0x04, 0x2f
        /*003e*/ 	.short	(.L_11 - .L_10)
	.align		4
.L_10:
        /*0040*/ 	.word	index@(_Z10tlmConnect8dev_dataii)
        /*0044*/ 	.word	0x00000010


	//----- nvinfo : EIATTR_FRAME_SIZE
	.align		4
.L_11:
        /*0048*/ 	.byte	0x04, 0x11
        /*004a*/ 	.short	(.L_13 - .L_12)
	.align		4
.L_12:
        /*004c*/ 	.word	index@(_Z10tlmConnect8dev_dataii)
        /*0050*/ 	.word	0x00000000


	//----- nvinfo : EIATTR_REGCOUNT
	.align		4
.L_13:
        /*0054*/ 	.byte	0x04, 0x2f
        /*0056*/ 	.short	(.L_15 - .L_14)
	.align		4
.L_14:
        /*0058*/ 	.word	index@(_Z13applyBoundary8dev_datai)
        /*005c*/ 	.word	0x00000020


	//----- nvinfo : EIATTR_FRAME_SIZE
	.align		4
.L_15:
        /*0060*/ 	.byte	0x04, 0x11
        /*0062*/ 	.short	(.L_17 - .L_16)
	.align		4
.L_16:
        /*0064*/ 	.word	index@(_Z13applyBoundary8dev_datai)
        /*0068*/ 	.word	0x00000000


	//----- nvinfo : EIATTR_REGCOUNT
	.align		4
.L_17:
        /*006c*/ 	.byte	0x04, 0x2f
        /*006e*/ 	.short	(.L_19 - .L_18)
	.align		4
.L_18:
        /*0070*/ 	.word	index@(_Z12evalutateOut8dev_dataii)
        /*0074*/ 	.word	0x00000010


	//----- nvinfo : EIATTR_FRAME_SIZE
	.align		4
.L_19:
        /*0078*/ 	.byte	0x04, 0x11
        /*007a*/ 	.short	(.L_21 - .L_20)
	.align		4
.L_20:
        /*007c*/ 	.word	index@(_Z12evalutateOut8dev_dataii)
        /*0080*/ 	.word	0x00000000


	//----- nvinfo : EIATTR_MIN_STACK_SIZE
	.align		4
.L_21:
        /*0084*/ 	.byte	0x04, 0x12
        /*0086*/ 	.short	(.L_23 - .L_22)
	.align		4
.L_22:
        /*0088*/ 	.word	index@(_Z12evalutateOut8dev_dataii)
        /*008c*/ 	.word	0x00000000


	//----- nvinfo : EIATTR_MIN_STACK_SIZE
	.align		4
.L_23:
        /*0090*/ 	.byte	0x04, 0x12
        /*0092*/ 	.short	(.L_25 - .L_24)
	.align		4
.L_24:
        /*0094*/ 	.word	index@(_Z13applyBoundary8dev_datai)
        /*0098*/ 	.word	0x00000000


	//----- nvinfo : EIATTR_MIN_STACK_SIZE
	.align		4
.L_25:
        /*009c*/ 	.byte	0x04, 0x12
        /*009e*/ 	.short	(.L_27 - .L_26)
	.align		4
.L_26:
        /*00a0*/ 	.word	index@(_Z10tlmConnect8dev_dataii)
        /*00a4*/ 	.word	0x00000000


	//----- nvinfo : EIATTR_MIN_STACK_SIZE
	.align		4
.L_27:
        /*00a8*/ 	.byte	0x04, 0x12
        /*00aa*/ 	.short	(.L_29 - .L_28)
	.align		4
.L_28:
        /*00ac*/ 	.word	index@(_Z10tlmScatter8dev_dataid)
        /*00b0*/ 	.word	0x00000000


	//----- nvinfo : EIATTR_MIN_STACK_SIZE
	.align		4
.L_29:
        /*00b4*/ 	.byte	0x04, 0x12
        /*00b6*/ 	.short	(.L_31 - .L_30)
	.align		4
.L_30:
        /*00b8*/ 	.word	index@(_Z14tlmApplySource8dev_datadi)
        /*00bc*/ 	.word	0x00000000
.L_31:


//--------------------- .nv.compat                --------------------------
	.section	.nv.compat,"",@"SHT_CUDA_COMPAT_INFO"
	.align	4
        /*0000*/ 	.byte	0x02, 0x09, 0x00, 0x00, 0x02, 0x02, 0x01, 0x00, 0x02, 0x05, 0x05, 0x00, 0x03, 0x07, 0x01, 0x01
        /*0010*/ 	.byte	0x02, 0x03, 0x00, 0x00, 0x02, 0x06, 0x01, 0x00, 0x04, 0x0b, 0x08, 0x00, 0x01, 0x00, 0x00, 0x00
        /*0020*/ 	.byte	0x00, 0x00, 0x00, 0x00


//--------------------- .nv.info._Z12evalutateOut8dev_dataii --------------------------
	.section	.nv.info._Z12evalutateOut8dev_dataii,"",@"SHT_CUDA_INFO"
	.sectionflags	@""
	.align	4


	//----- nvinfo : EIATTR_CUDA_API_VERSION
	.align		4
        /*0000*/ 	.byte	0x04, 0x37
        /*0002*/ 	.short	(.L_33 - .L_32)
.L_32:
        /*0004*/ 	.word	0x00000082


	//----- nvinfo : EIATTR_KPARAM_INFO
	.align		4
.L_33:
        /*0008*/ 	.byte	0x04, 0x17
        /*000a*/ 	.short	(.L_35 - .L_34)
.L_34:
        /*000c*/ 	.word	0x00000000
        /*0010*/ 	.short	0x0002
        /*0012*/ 	.short	0x0044
        /*0014*/ 	.byte	0x00, 0xf0, 0x11, 0x00


	//----- nvinfo : EIATTR_KPARAM_INFO
	.align		4
.L_35:
        /*0018*/ 	.byte	0x04, 0x17
        /*001a*/ 	.short	(.L_37 - .L_36)
.L_36:
        /*001c*/ 	.word	0x00000000
        /*0020*/ 	.short	0x0001
        /*0022*/ 	.short	0x0040
        /*0024*/ 	.byte	0x00, 0xf0, 0x11, 0x00


	//----- nvinfo : EIATTR_KPARAM_INFO
	.align		4
.L_37:
        /*0028*/ 	.byte	0x04, 0x17
        /*002a*/ 	.short	(.L_39 - .L_38)
.L_38:
        /*002c*/ 	.word	0x00000000
        /*0030*/ 	.short	0x0000
        /*0032*/ 	.short	0x0000
        /*0034*/ 	.byte	0x00, 0xf0, 0x01, 0x01


	//----- nvinfo : EIATTR_SPARSE_MMA_MASK
	.align		4
.L_39:
        /*0038*/ 	.byte	0x03, 0x50
        /*003a*/ 	.short	0x0000


	//----- nvinfo : EIATTR_MAXREG_COUNT
	.align		4
        /*003c*/ 	.byte	0x03, 0x1b
        /*003e*/ 	.short	0x00ff


	//----- nvinfo : EIATTR_MERCURY_ISA_VERSION
	.align		4
        /*0040*/ 	.byte	0x03, 0x5f
        /*0042*/ 	.short	0x0101


	//----- nvinfo : EIATTR_VRC_CTA_INIT_COUNT
	.align		4
        /*0044*/ 	.byte	0x02, 0x4a
	.zero		1
	.zero		1


	//----- nvinfo : EIATTR_EXIT_INSTR_OFFSETS
	.align		4
        /*0048*/ 	.byte	0x04, 0x1c
        /*004a*/ 	.short	(.L_41 - .L_40)


	//   ....[0]....
.L_40:
        /*004c*/ 	.word	0x00000110


	//----- nvinfo : EIATTR_CBANK_PARAM_SIZE
	.align		4
.L_41:
        /*0050*/ 	.byte	0x03, 0x19
        /*0052*/ 	.short	0x0048


	//----- nvinfo : EIATTR_PARAM_CBANK
	.align		4
        /*0054*/ 	.byte	0x04, 0x0a
        /*0056*/ 	.short	(.L_43 - .L_42)
	.align		4
.L_42:
        /*0058*/ 	.word	index@(.nv.constant0._Z12evalutateOut8dev_dataii)
        /*005c*/ 	.short	0x0380
        /*005e*/ 	.short	0x0048


	//----- nvinfo : EIATTR_SW_WAR
	.align		4
.L_43:
        /*0060*/ 	.byte	0x04, 0x36
        /*0062*/ 	.short	(.L_45 - .L_44)
.L_44:
        /*0064*/ 	.word	0x00000008
.L_45:


//--------------------- .nv.info._Z13applyBoundary8dev_datai --------------------------
	.section	.nv.info._Z13applyBoundary8dev_datai,"",@"SHT_CUDA_INFO"
	.sectionflags	@""
	.align	4


	//----- nvinfo : EIATTR_CUDA_API_VERSION
	.align		4
        /*0000*/ 	.byte	0x04, 0x37
        /*0002*/ 	.short	(.L_47 - .L_46)
.L_46:
        /*0004*/ 	.word	0x00000082


	//----- nvinfo : EIATTR_KPARAM_INFO
	.align		4
.L_47:
        /*0008*/ 	.byte	0x04, 0x17
        /*000a*/ 	.short	(.L_49 - .L_48)
.L_48:
        /*000c*/ 	.word	0x00000000
        /*0010*/ 	.short	0x0001
        /*0012*/ 	.short	0x0040
        /*0014*/ 	.byte	0x00, 0xf0, 0x11, 0x00


	//----- nvinfo : EIATTR_KPARAM_INFO
	.align		4
.L_49:
        /*0018*/ 	.byte	0x04, 0x17
        /*001a*/ 	.short	(.L_51 - .L_50)
.L_50:
        /*001c*/ 	.word	0x00000000
        /*0020*/ 	.short	0x0000
        /*0022*/ 	.short	0x0000
        /*0024*/ 	.byte	0x00, 0xf0, 0x01, 0x01


	//----- nvinfo : EIATTR_SPARSE_MMA_MASK
	.align		4
.L_51:
        /*0028*/ 	.byte	0x03, 0x50
        /*002a*/ 	.short	0x0000


	//----- nvinfo : EIATTR_MAXREG_COUNT
	.align		4
        /*002c*/ 	.byte	0x03, 0x1b
        /*002e*/ 	.short	0x00ff


	//----- nvinfo : EIATTR_MERCURY_ISA_VERSION
	.align		4
        /*0030*/ 	.byte	0x03, 0x5f
        /*0032*/ 	.short	0x0101


	//----- nvinfo : EIATTR_VRC_CTA_INIT_COUNT
	.align		4
        /*0034*/ 	.byte	0x02, 0x4a
	.zero		1
	.zero		1


	//----- nvinfo : EIATTR_EXIT_INSTR_OFFSETS
	.align		4
        /*0038*/ 	.byte	0x04, 0x1c
        /*003a*/ 	.short	(.L_53 - .L_52)


	//   ....[0]....
.L_52:
        /*003c*/ 	.word	0x00000030


	//   ....[1]....
        /*0040*/ 	.word	0x00001060


	//   ....[2]....
        /*0044*/ 	.word	0x00001370


	//   ....[3]....
        /*0048*/ 	.word	0x00001530


	//   ....[4]....
        /*004c*/ 	.word	0x00001620


	//----- nvinfo : EIATTR_CBANK_PARAM_SIZE
	.align		4
.L_53:
        /*0050*/ 	.byte	0x03, 0x19
        /*0052*/ 	.short	0x0044


	//----- nvinfo : EIATTR_PARAM_CBANK
	.align		4
        /*0054*/ 	.byte	0x04, 0x0a
        /*0056*/ 	.short	(.L_55 - .L_54)
	.align		4
.L_54:
        /*0058*/ 	.word	index@(.nv.constant0._Z13applyBoundary8dev_datai)
        /*005c*/ 	.short	0x0380
        /*005e*/ 	.short	0x0044


	//----- nvinfo : EIATTR_SW_WAR
	.align		4
.L_55:
        /*0060*/ 	.byte	0x04, 0x36
        /*0062*/ 	.short	(.L_57 - .L_56)
.L_56:
        /*0064*/ 	.word	0x00000008
.L_57:


//--------------------- .nv.info._Z10tlmConnect8dev_dataii --------------------------
	.section	.nv.info._Z10tlmConnect8dev_dataii,"",@"SHT_CUDA_INFO"
	.sectionflags	@""
	.align	4


	//----- nvinfo : EIATTR_CUDA_API_VERSION
	.align		4
        /*0000*/ 	.byte	0x04, 0x37
        /*0002*/ 	.short	(.L_59 - .L_58)
.L_58:
        /*0004*/ 	.word	0x00000082


	//----- nvinfo : EIATTR_KPARAM_INFO
	.align		4
.L_59:
        /*0008*/ 	.byte	0x04, 0x17
        /*000a*/ 	.short	(.L_61 - .L_60)
.L_60:
        /*000c*/ 	.word	0x00000000
        /*0010*/ 	.short	0x0002
        /*0012*/ 	.short	0x0044
        /*0014*/ 	.byte	0x00, 0xf0, 0x11, 0x00


	//----- nvinfo : EIATTR_KPARAM_INFO
	.align		4
.L_61:
        /*0018*/ 	.byte	0x04, 0x17
        /*001a*/ 	.short	(.L_63 - .L_62)
.L_62:
        /*001c*/ 	.word	0x00000000
        /*0020*/ 	.short	0x0001
        /*0022*/ 	.short	0x0040
        /*0024*/ 	.byte	0x00, 0xf0, 0x11, 0x00


	//----- nvinfo : EIATTR_KPARAM_INFO
	.align		4
.L_63:
        /*0028*/ 	.byte	0x04, 0x17
        /*002a*/ 	.short	(.L_65 - .L_64)
.L_64:
        /*002c*/ 	.word	0x00000000
        /*0030*/ 	.short	0x0000
        /*0032*/ 	.short	0x0000
        /*0034*/ 	.byte	0x00, 0xf0, 0x01, 0x01


	//----- nvinfo : EIATTR_SPARSE_MMA_MASK
	.align		4
.L_65:
        /*0038*/ 	.byte	0x03, 0x50
        /*003a*/ 	.short	0x0000


	//----- nvinfo : EIATTR_MAXREG_COUNT
	.align		4
        /*003c*/ 	.byte	0x03, 0x1b
        /*003e*/ 	.short	0x00ff


	//----- nvinfo : EIATTR_MERCURY_ISA_VERSION
	.align		4
        /*0040*/ 	.byte	0x03, 0x5f
        /*0042*/ 	.short	0x0101


	//----- nvinfo : EIATTR_VRC_CTA_INIT_COUNT
	.align		4
        /*0044*/ 	.byte	0x02, 0x4a
	.zero		1
	.zero		1


	//----- nvinfo : EIATTR_EXIT_INSTR_OFFSETS
	.align		4
        /*0048*/ 	.byte	0x04, 0x1c
        /*004a*/ 	.short	(.L_67 - .L_66)


	//   ....[0]....
.L_66:
        /*004c*/ 	.word	0x000001c0


	//   ....[1]....
        /*0050*/ 	.word	0x00000270


	//----- nvinfo : EIATTR_CRS_STACK_SIZE
	.align		4
.L_67:
        /*0054*/ 	.byte	0x04, 0x1e
        /*0056*/ 	.short	(.L_69 - .L_68)
.L_68:
        /*0058*/ 	.word	0x00000000


	//----- nvinfo : EIATTR_CBANK_PARAM_SIZE
	.align		4
.L_69:
        /*005c*/ 	.byte	0x03, 0x19
        /*005e*/ 	.short	0x0048


	//----- nvinfo : EIATTR_PARAM_CBANK
	.align		4
        /*0060*/ 	.byte	0x04, 0x0a
        /*0062*/ 	.short	(.L_71 - .L_70)
	.align		4
.L_70:
        /*0064*/ 	.word	index@(.nv.constant0._Z10tlmConnect8dev_dataii)
        /*0068*/ 	.short	0x0380
        /*006a*/ 	.short	0x0048


	//----- nvinfo : EIATTR_SW_WAR
	.align		4
.L_71:
        /*006c*/ 	.byte	0x04, 0x36
        /*006e*/ 	.short	(.L_73 - .L_72)
.L_72:
        /*0070*/ 	.word	0x00000008
.L_73:


//--------------------- .nv.info._Z10tlmScatter8dev_dataid --------------------------
	.section	.nv.info._Z10tlmScatter8dev_dataid,"",@"SHT_CUDA_INFO"
	.sectionflags	@""
	.align	4


	//----- nvinfo : EIATTR_CUDA_API_VERSION
	.align		4
        /*0000*/ 	.byte	0x04, 0x37
        /*0002*/ 	.short	(.L_75 - .L_74)
.L_74:
        /*0004*/ 	.word	0x00000082


	//----- nvinfo : EIATTR_KPARAM_INFO
	.align		4
.L_75:
        /*0008*/ 	.byte	0x04, 0x17
        /*000a*/ 	.short	(.L_77 - .L_76)
.L_76:
        /*000c*/ 	.word	0x00000000
        /*0010*/ 	.short	0x0002
        /*0012*/ 	.short	0x0048
        /*0014*/ 	.byte	0x00, 0xf0, 0x21, 0x00


	//----- nvinfo : EIATTR_KPARAM_INFO
	.align		4
.L_77:
        /*0018*/ 	.byte	0x04, 0x17
        /*001a*/ 	.short	(.L_79 - .L_78)
.L_78:
        /*001c*/ 	.word	0x00000000
        /*0020*/ 	.short	0x0001
        /*0022*/ 	.short	0x0040
        /*0024*/ 	.byte	0x00, 0xf0, 0x11, 0x00


	//----- nvinfo : EIATTR_KPARAM_INFO
	.align		4
.L_79:
        /*0028*/ 	.byte	0x04, 0x17
        /*002a*/ 	.short	(.L_81 - .L_80)
.L_80:
        /*002c*/ 	.word	0x00000000
        /*0030*/ 	.short	0x0000
        /*0032*/ 	.short	0x0000
        /*0034*/ 	.byte	0x00, 0xf0, 0x01, 0x01


	//----- nvinfo : EIATTR_SPARSE_MMA_MASK
	.align		4
.L_81:
        /*0038*/ 	.byte	0x03, 0x50
        /*003a*/ 	.short	0x0000


	//----- nvinfo : EIATTR_MAXREG_COUNT
	.align		4
        /*003c*/ 	.byte	0x03, 0x1b
        /*003e*/ 	.short	0x00ff


	//----- nvinfo : EIATTR_MERCURY_ISA_VERSION
	.align		4
        /*0040*/ 	.byte	0x03, 0x5f
        /*0042*/ 	.short	0x0101


	//----- nvinfo : EIATTR_VRC_CTA_INIT_COUNT
	.align		4
        /*0044*/ 	.byte	0x02, 0x4a
	.zero		1
	.zero		1


	//----- nvinfo : EIATTR_EXIT_INSTR_OFFSETS
	.align		4
        /*0048*/ 	.byte	0x04, 0x1c
        /*004a*/ 	.short	(.L_83 - .L_82)


	//   ....[0]....
.L_82:
        /*004c*/ 	.word	0x000000d0


	//   ....[1]....
        /*0050*/ 	.word	0x00000490


	//----- nvinfo : EIATTR_CRS_STACK_SIZE
	.align		4
.L_83:
        /*0054*/ 	.byte	0x04, 0x1e
        /*0056*/ 	.short	(.L_85 - .L_84)
.L_84:
        /*0058*/ 	.word	0x00000000


	//----- nvinfo : EIATTR_CBANK_PARAM_SIZE
	.align		4
.L_85:
        /*005c*/ 	.byte	0x03, 0x19
        /*005e*/ 	.short	0x0050


	//----- nvinfo : EIATTR_PARAM_CBANK
	.align		4
        /*0060*/ 	.byte	0x04, 0x0a
        /*0062*/ 	.short	(.L_87 - .L_86)
	.align		4
.L_86:
        /*0064*/ 	.word	index@(.nv.constant0._Z10tlmScatter8dev_dataid)
        /*0068*/ 	.short	0x0380
        /*006a*/ 	.short	0x0050


	//----- nvinfo : EIATTR_SW_WAR
	.align		4
.L_87:
        /*006c*/ 	.byte	0x04, 0x36
        /*006e*/ 	.short	(.L_89 - .L_88)
.L_88:
        /*0070*/ 	.word	0x00000008
.L_89:


//--------------------- .nv.info._Z14tlmApplySource8dev_datadi --------------------------
	.section	.nv.info._Z14tlmApplySource8dev_datadi,"",@"SHT_CUDA_INFO"
	.sectionflags	@""
	.align	4


	//----- nvinfo : EIATTR_CUDA_API_VERSION
	.align		4
        /*0000*/ 	.byte	0x04, 0x37
        /*0002*/ 	.short	(.L_91 - .L_90)
.L_90:
        /*0004*/ 	.word	0x00000082


	//----- nvinfo : EIATTR_KPARAM_INFO
	.align		4
.L_91:
        /*0008*/ 	.byte	0x04, 0x17
        /*000a*/ 	.short	(.L_93 - .L_92)
.L_92:
        /*000c*/ 	.word	0x00000000
        /*0010*/ 	.short	0x0002
        /*0012*/ 	.short	0x0048
        /*0014*/ 	.byte	0x00, 0xf0, 0x11, 0x00


	//----- nvinfo : EIATTR_KPARAM_INFO
	.align		4
.L_93:
        /*0018*/ 	.byte	0x04, 0x17
        /*001a*/ 	.short	(.L_95 - .L_94)
.L_94:
        /*001c*/ 	.word	0x00000000
        /*0020*/ 	.short	0x0001
        /*0022*/ 	.short	0x0040
        /*0024*/ 	.byte	0x00, 0xf0, 0x21, 0x00


	//----- nvinfo : EIATTR_KPARAM_INFO
	.align		4
.L_95:
        /*0028*/ 	.byte	0x04, 0x17
        /*002a*/ 	.short	(.L_97 - .L_96)
.L_96:
        /*002c*/ 	.word	0x00000000
        /*0030*/ 	.short	0x0000
        /*0032*/ 	.short	0x0000
        /*0034*/ 	.byte	0x00, 0xf0, 0x01, 0x01


	//----- nvinfo : EIATTR_SPARSE_MMA_MASK
	.align		4
.L_97:
        /*0038*/ 	.byte	0x03, 0x50
        /*003a*/ 	.short	0x0000


	//----- nvinfo : EIATTR_MAXREG_COUNT
	.align		4
        /*003c*/ 	.byte	0x03, 0x1b
        /*003e*/ 	.short	0x00ff


	//----- nvinfo : EIATTR_MERCURY_ISA_VERSION
	.align		4
        /*0040*/ 	.byte	0x03, 0x5f
        /*0042*/ 	.short	0x0101


	//----- nvinfo : EIATTR_VRC_CTA_INIT_COUNT
	.align		4
        /*0044*/ 	.byte	0x02, 0x4a
	.zero		1
	.zero		1


	//----- nvinfo : EIATTR_EXIT_INSTR_OFFSETS
	.align		4
        /*0048*/ 	.byte	0x04, 0x1c
        /*004a*/ 	.short	(.L_99 - .L_98)


	//   ....[0]....
.L_98:
        /*004c*/ 	.word	0x000001c0


	//----- nvinfo : EIATTR_CBANK_PARAM_SIZE
	.align		4
.L_99:
        /*0050*/ 	.byte	0x03, 0x19
        /*0052*/ 	.short	0x004c


	//----- nvinfo : EIATTR_PARAM_CBANK
	.align		4
        /*0054*/ 	.byte	0x04, 0x0a
        /*0056*/ 	.short	(.L_101 - .L_100)
	.align		4
.L_100:
        /*0058*/ 	.word	index@(.nv.constant0._Z14tlmApplySource8dev_datadi)
        /*005c*/ 	.short	0x0380
        /*005e*/ 	.short	0x004c


	//----- nvinfo : EIATTR_SW_WAR
	.align		4
.L_101:
        /*0060*/ 	.byte	0x04, 0x36
        /*0062*/ 	.short	(.L_103 - .L_102)
.L_102:
        /*0064*/ 	.word	0x00000008
.L_103:


//--------------------- .nv.callgraph             --------------------------
	.section	.nv.callgraph,"",@"SHT_CUDA_CALLGRAPH"
	.align	4
	.sectionentsize	8
	.align		4
        /*0000*/ 	.word	0x00000000
	.align		4
        /*0004*/ 	.word	0xffffffff
	.align		4
        /*0008*/ 	.word	0x00000000
	.align		4
        /*000c*/ 	.word	0xfffffffe
	.align		4
        /*0010*/ 	.word	0x00000000
	.align		4
        /*0014*/ 	.word	0xfffffffd
	.align		4
        /*0018*/ 	.word	0x00000000
	.align		4
        /*001c*/ 	.word	0xfffffffc


//--------------------- .text._Z12evalutateOut8dev_dataii --------------------------
	.section	.text._Z12evalutateOut8dev_dataii,"ax",@progbits
	.align	128
        .global         _Z12evalutateOut8dev_dataii
        .type           _Z12evalutateOut8dev_dataii,@function
        .size           _Z12evalutateOut8dev_dataii,(.L_x_23 - _Z12evalutateOut8dev_dataii)
        .other          _Z12evalutateOut8dev_dataii,@"STO_CUDA_ENTRY STV_DEFAULT"
_Z12evalutateOut8dev_dataii:
.text._Z12evalutateOut8dev_dataii:
[----:B------:R-:W-:Y:S08]  /*0000*/  LDC R1, c[0x0][0x37c] ;  /* 0x0000df00ff017b82 */ /* 0x000ff00000000800 */
[----:B------:R-:W0:Y:S01]  /*0010*/  LDC.64 R2, c[0x0][0x3b8] ;  /* 0x0000ee00ff027b82 */ /* 0x000e220000000a00 */
[----:B------:R-:W0:Y:S07]  /*0020*/  LDCU.64 UR4, c[0x0][0x358] ;  /* 0x00006b00ff0477ac */ /* 0x000e2e0008000a00 */
[----:B------:R-:W1:Y:S08]  /*0030*/  LDC.64 R12, c[0x0][0x3c0] ;  /* 0x0000f000ff0c7b82 */ /* 0x000e700000000a00 */
[----:B------:R-:W2:Y:S01]  /*0040*/  LDC.64 R4, c[0x0][0x388] ;  /* 0x0000e200ff047b82 */ /* 0x000ea20000000a00 */
[----:B0-----:R-:W1:Y:S07]  /*0050*/  LDG.E R9, desc[UR4][R2.64] ;  /* 0x0000000402097981 */ /* 0x001e6e000c1e1900 */
[----:B------:R-:W0:Y:S01]  /*0060*/  LDC.64 R6, c[0x0][0x398] ;  /* 0x0000e600ff067b82 */ /* 0x000e220000000a00 */
[----:B------:R-:W1:Y:S07]  /*0070*/  LDG.E R0, desc[UR4][R2.64+0x4] ;  /* 0x0000040402007981 */ /* 0x000e6e000c1e1900 */
[----:B------:R-:W3:Y:S01]  /*0080*/  LDC.64 R10, c[0x0][0x3a8] ;  /* 0x0000ea00ff0a7b82 */ /* 0x000ee20000000a00 */
[----:B-1----:R-:W-:-:S04]  /*0090*/  IMAD R9, R0, R12, R9 ;  /* 0x0000000c00097224 */ /* 0x002fc800078e0209 */
[----:B--2---:R-:W-:-:S04]  /*00a0*/  IMAD.WIDE R4, R9, 0x8, R4 ;  /* 0x0000000809047825 */ /* 0x004fc800078e0204 */
[----:B0-----:R-:W-:Y:S02]  /*00b0*/  IMAD.WIDE R6, R9, 0x8, R6 ;  /* 0x0000000809067825 */ /* 0x001fe400078e0206 */
[----:B------:R-:W2:Y:S04]  /*00c0*/  LDG.E.64 R4, desc[UR4][R4.64] ;  /* 0x0000000404047981 */ /* 0x000ea8000c1e1b00 */
[----:B------:R-:W2:Y:S01]  /*00d0*/  LDG.E.64 R6, desc[UR4][R6.64] ;  /* 0x0000000406067981 */ /* 0x000ea2000c1e1b00 */
[----:B---3--:R-:W-:Y:S01]  /*00e0*/  IMAD.WIDE R2, R13, 0x8, R10 ;  /* 0x000000080d027825 */ /* 0x008fe200078e020a */
[----:B--2---:R-:W-:-:S07]  /*00f0*/  DADD R8, R4, R6 ;  /* 0x0000000004087229 */ /* 0x004fce0000000006 */
[----:B------:R-:W-:Y:S01]  /*0100*/  STG.E.64 desc[UR4][R2.64], R8 ;  /* 0x0000000802007986 */ /* 0x000fe2000c101b04 */
[----:B------:R-:W-:Y:S05]  /*0110*/  EXIT ;  /* 0x000000000000794d */ /* 0x000fea0003800000 */
.L_x_0:
[----:B------:R-:W-:-:S00]  /*0120*/  BRA `(.L_x_0) ;  /* 0xfffffffc00fc7947 */ /* 0x000fc0000383ffff */
[----:B------:R-:W-:-:S00]  /*0130*/  NOP ;  /* 0x0000000000007918 */ /* 0x000fc00000000000 */
        /* <DEDUP_REMOVED lines=12> */
.L_x_23:


//--------------------- .text._Z13applyBoundary8dev_datai --------------------------
	.section	.text._Z13applyBoundary8dev_datai,"ax",@progbits
	.align	128
        .global         _Z13applyBoundary8dev_datai
        .type           _Z13applyBoundary8dev_datai,@function
        .size           _Z13applyBoundary8dev_datai,(.L_x_24 - _Z13applyBoundary8dev_datai)
        .other          _Z13applyBoundary8dev_datai,@"STO_CUDA_ENTRY STV_DEFAULT"
_Z13applyBoundary8dev_datai:
.text._Z13applyBoundary8dev_datai:
[----:B------:R-:W-:Y:S08]  /*0000*/  LDC R1, c[0x0][0x37c] ;  /* 0x0000df00ff017b82 */ /* 0x000ff00000000800 */
[----:B------:R-:W0:Y:S02]  /*0010*/  LDC R13, c[0x0][0x3c0] ;  /* 0x0000f000ff0d7b82 */ /* 0x000e240000000800 */
[----:B0-----:R-:W-:-:S13]  /*0020*/  ISETP.GE.AND P0, PT, R13, 0x1, PT ;  /* 0x000000010d00780c */ /* 0x001fda0003f06270 */
[----:B------:R-:W-:Y:S05]  /*0030*/  @!P0 EXIT ;  /* 0x000000000000894d */ /* 0x000fea0003800000 */
[----:B------:R-:W0:Y:S01]  /*0040*/  LDC.64 R14, c[0x0][0x3a0] ;  /* 0x0000e800ff0e7b82 */ /* 0x000e220000000a00 */
[----:B------:R-:W0:Y:S01]  /*0050*/  LDCU.64 UR14, c[0x0][0x358] ;  /* 0x00006b00ff0e77ac */ /* 0x000e220008000a00 */
[C---:B------:R-:W-:Y:S02]  /*0060*/  ISETP.GE.U32.AND P1, PT, R13.reuse, 0x8, PT ;  /* 0x000000080d00780c */ /* 0x040fe40003f26070 */
[C---:B------:R-:W-:Y:S02]  /*0070*/  IADD3 R2, PT, PT, R13.reuse, -0x1, RZ ;  /* 0xffffffff0d027810 */ /* 0x040fe40007ffe0ff */
[----:B------:R-:W-:Y:S01]  /*0080*/  LOP3.LUT R0, R13, 0x7, RZ, 0xc0, !PT ;  /* 0x000000070d007812 */ /* 0x000fe200078ec0ff */
[----:B------:R-:W-:Y:S02]  /*0090*/  IMAD.MOV.U32 R3, RZ, RZ, RZ ;  /* 0x000000ffff037224 */ /* 0x000fe400078e00ff */
[----:B------:R-:W-:Y:S01]  /*00a0*/  IMAD R12, R2, R13, RZ ;  /* 0x0000000d020c7224 */ /* 0x000fe200078e02ff */
[----:B------:R-:W-:Y:S01]  /*00b0*/  ISETP.NE.AND P0, PT, R0, RZ, PT ;  /* 0x000000ff0000720c */ /* 0x000fe20003f05270 */
[----:B0-----:R0:W5:Y:S04]  /*00c0*/  LDG.E.64 R8, desc[UR14][R14.64+0x10] ;  /* 0x0000100e0e087981 */ /* 0x001168000c1e1b00 */
[----:B------:R0:W5:Y:S04]  /*00d0*/  LDG.E.64 R10, desc[UR14][R14.64+0x18] ;  /* 0x0000180e0e0a7981 */ /* 0x000168000c1e1b00 */
[----:B------:R0:W5:Y:S04]  /*00e0*/  LDG.E.64 R4, desc[UR14][R14.64+0x20] ;  /* 0x0000200e0e047981 */ /* 0x000168000c1e1b00 */
[----:B------:R0:W5:Y:S01]  /*00f0*/  LDG.E.64 R6, desc[UR14][R14.64+0x28] ;  /* 0x0000280e0e067981 */ /* 0x000162000c1e1b00 */
[----:B------:R-:W-:Y:S05]  /*0100*/  @!P1 BRA `(.L_x_1) ;  /* 0x0000000400089947 */ /* 0x000fea0003800000 */
[----:B------:R-:W1:Y:S01]  /*0110*/  LDCU.64 UR4, c[0x0][0x380] ;  /* 0x00007000ff0477ac */ /* 0x000e620008000a00 */
[----:B------:R-:W-:Y:S02]  /*0120*/  LOP3.LUT R3, R13, 0x7ffffff8, RZ, 0xc0, !PT ;  /* 0x7ffffff80d037812 */ /* 0x000fe400078ec0ff */
[----:B------:R-:W-:-:S03]  /*0130*/  MOV R13, R12 ;  /* 0x0000000c000d7202 */ /* 0x000fc60000000f00 */
[----:B------:R-:W-:Y:S01]  /*0140*/  IMAD.MOV R18, RZ, RZ, -R3 ;  /* 0x000000ffff127224 */ /* 0x000fe200078e0a03 */
[----:B-1----:R-:W-:-:S04]  /*0150*/  UIADD3 UR4, UP0, UPT, UR4, 0x20, URZ ;  /* 0x0000002004047890 */ /* 0x002fc8000ff1e0ff */
[----:B------:R-:W-:Y:S02]  /*0160*/  UIADD3.X UR5, UPT, UPT, URZ, UR5, URZ, UP0, !UPT ;  /* 0x00000005ff057290 */ /* 0x000fe400087fe4ff */
[----:B------:R-:W-:-:S04]  /*0170*/  MOV R19, UR4 ;  /* 0x0000000400137c02 */ /* 0x000fc80008000f00 */
[----:B------:R-:W-:-:S07]  /*0180*/  IMAD.U32 R22, RZ, RZ, UR5 ;  /* 0x00000005ff167e24 */ /* 0x000fce000f8e00ff */
.L_x_2:
[----:B0-2---:R-:W0:Y:S02]  /*0190*/  LDC.64 R14, c[0x0][0x390] ;  /* 0x0000e400ff0e7b82 */ /* 0x005e240000000a00 */
[----:B0-----:R-:W-:-:S05]  /*01a0*/  IMAD.WIDE R14, R13, 0x8, R14 ;  /* 0x000000080d0e7825 */ /* 0x001fca00078e020e */
[----:B------:R-:W2:Y:S01]  /*01b0*/  LDG.E.64 R20, desc[UR14][R14.64] ;  /* 0x0000000e0e147981 */ /* 0x000ea2000c1e1b00 */
[----:B------:R-:W-:Y:S02]  /*01c0*/  MOV R16, R19 ;  /* 0x0000001300107202 */ /* 0x000fe40000000f00 */
[----:B------:R-:W-:Y:S01]  /*01d0*/  MOV R17, R22 ;  /* 0x0000001600117202 */ /* 0x000fe20000000f00 */
[----:B--2--5:R-:W-:-:S07]  /*01e0*/  DMUL R20, R6, R20 ;  /* 0x0000001406147228 */ /* 0x024fce0000000000 */
[----:B------:R0:W-:Y:S04]  /*01f0*/  STG.E.64 desc[UR14][R14.64], R20 ;  /* 0x000000140e007986 */ /* 0x0001e8000c101b0e */
[----:B------:R-:W2:Y:S02]  /*0200*/  LDG.E.64 R22, desc[UR14][R16.64+-0x20] ;  /* 0xffffe00e10167981 */ /* 0x000ea4000c1e1b00 */
[----:B--2---:R-:W-:-:S07]  /*0210*/  DMUL R22, R4, R22 ;  /* 0x0000001604167228 */ /* 0x004fce0000000000 */
[----:B------:R1:W-:Y:S04]  /*0220*/  STG.E.64 desc[UR14][R16.64+-0x20], R22 ;  /* 0xffffe01610007986 */ /* 0x0003e8000c101b0e */
[----:B------:R-:W2:Y:S02]  /*0230*/  LDG.E.64 R24, desc[UR14][R14.64+0x8] ;  /* 0x0000080e0e187981 */ /* 0x000ea4000c1e1b00 */
[----:B--2---:R-:W-:-:S07]  /*0240*/  DMUL R24, R6, R24 ;  /* 0x0000001806187228 */ /* 0x004fce0000000000 */
[----:B------:R2:W-:Y:S04]  /*0250*/  STG.E.64 desc[UR14][R14.64+0x8], R24 ;  /* 0x000008180e007986 */ /* 0x0005e8000c101b0e */
[----:B------:R-:W3:Y:S02]  /*0260*/  LDG.E.64 R26, desc[UR14][R16.64+-0x18] ;  /* 0xffffe80e101a7981 */ /* 0x000ee4000c1e1b00 */
[----:B---3--:R-:W-:-:S07]  /*0270*/  DMUL R26, R4, R26 ;  /* 0x0000001a041a7228 */ /* 0x008fce0000000000 */
[----:B------:R3:W-:Y:S04]  /*0280*/  STG.E.64 desc[UR14][R16.64+-0x18], R26 ;  /* 0xffffe81a10007986 */ /* 0x0007e8000c101b0e */
[----:B------:R-:W4:Y:S02]  /*0290*/  LDG.E.64 R28, desc[UR14][R14.64+0x10] ;  /* 0x0000100e0e1c7981 */ /* 0x000f24000c1e1b00 */
[----:B----4-:R-:W-:-:S07]  /*02a0*/  DMUL R28, R6, R28 ;  /* 0x0000001c061c7228 */ /* 0x010fce0000000000 */
[----:B------:R4:W-:Y:S04]  /*02b0*/  STG.E.64 desc[UR14][R14.64+0x10], R28 ;  /* 0x0000101c0e007986 */ /* 0x0009e8000c101b0e */
[----:B0-----:R-:W2:Y:S02]  /*02c0*/  LDG.E.64 R20, desc[UR14][R16.64+-0x10] ;  /* 0xfffff00e10147981 */ /* 0x001ea4000c1e1b00 */
[----:B--2---:R-:W-:-:S07]  /*02d0*/  DMUL R20, R4, R20 ;  /* 0x0000001404147228 */ /* 0x004fce0000000000 */
[----:B------:R0:W-:Y:S04]  /*02e0*/  STG.E.64 desc[UR14][R16.64+-0x10], R20 ;  /* 0xfffff01410007986 */ /* 0x0001e8000c101b0e */
[----:B-1----:R-:W2:Y:S02]  /*02f0*/  LDG.E.64 R22, desc[UR14][R14.64+0x18] ;  /* 0x0000180e0e167981 */ /* 0x002ea4000c1e1b00 */
[----:B--2---:R-:W-:-:S07]  /*0300*/  DMUL R22, R6, R22 ;  /* 0x0000001606167228 */ /* 0x004fce0000000000 */
[----:B------:R1:W-:Y:S04]  /*0310*/  STG.E.64 desc[UR14][R14.64+0x18], R22 ;  /* 0x000018160e007986 */ /* 0x0003e8000c101b0e */
[----:B------:R-:W2:Y:S02]  /*0320*/  LDG.E.64 R24, desc[UR14][R16.64+-0x8] ;  /* 0xfffff80e10187981 */ /* 0x000ea4000c1e1b00 */
[----:B--2---:R-:W-:-:S07]  /*0330*/  DMUL R24, R4, R24 ;  /* 0x0000001804187228 */ /* 0x004fce0000000000 */
[----:B------:R2:W-:Y:S04]  /*0340*/  STG.E.64 desc[UR14][R16.64+-0x8], R24 ;  /* 0xfffff81810007986 */ /* 0x0005e8000c101b0e */
[----:B---3--:R-:W3:Y:S02]  /*0350*/  LDG.E.64 R26, desc[UR14][R14.64+0x20] ;  /* 0x0000200e0e1a7981 */ /* 0x008ee4000c1e1b00 */
[----:B---3--:R-:W-:-:S07]  /*0360*/  DMUL R26, R6, R26 ;  /* 0x0000001a061a7228 */ /* 0x008fce0000000000 */
[----:B------:R3:W-:Y:S04]  /*0370*/  STG.E.64 desc[UR14][R14.64+0x20], R26 ;  /* 0x0000201a0e007986 */ /* 0x0007e8000c101b0e */
[----:B----4-:R-:W4:Y:S02]  /*0380*/  LDG.E.64 R28, desc[UR14][R16.64] ;  /* 0x0000000e101c7981 */ /* 0x010f24000c1e1b00 */
        /* <DEDUP_REMOVED lines=14> */
[----:B----4-:R-:W3:Y:S01]  /*0470*/  LDG.E.64 R28, desc[UR14][R14.64+0x38] ;  /* 0x0000380e0e1c7981 */ /* 0x010ee2000c1e1b00 */
[----:B------:R-:W-:Y:S01]  /*0480*/  VIADD R18, R18, 0x8 ;  /* 0x0000000812127836 */ /* 0x000fe20000000000 */
[----:B---3--:R-:W-:-:S07]  /*0490*/  DMUL R28, R6, R28 ;  /* 0x0000001c061c7228 */ /* 0x008fce0000000000 */
[----:B------:R2:W-:Y:S04]  /*04a0*/  STG.E.64 desc[UR14][R14.64+0x38], R28 ;  /* 0x0000381c0e007986 */ /* 0x0005e8000c101b0e */
[----:B0-----:R-:W3:Y:S01]  /*04b0*/  LDG.E.64 R20, desc[UR14][R16.64+0x18] ;  /* 0x0000180e10147981 */ /* 0x001ee2000c1e1b00 */
[----:B------:R-:W-:Y:S02]  /*04c0*/  ISETP.NE.AND P1, PT, R18, RZ, PT ;  /* 0x000000ff1200720c */ /* 0x000fe40003f25270 */
[----:B------:R-:W-:Y:S02]  /*04d0*/  IADD3 R19, P2, PT, R16, 0x40, RZ ;  /* 0x0000004010137810 */ /* 0x000fe40007f5e0ff */
[----:B------:R-:W-:Y:S02]  /*04e0*/  IADD3 R13, PT, PT, R13, 0x8, RZ ;  /* 0x000000080d0d7810 */ /* 0x000fe40007ffe0ff */
[----:B-1----:R-:W-:Y:S01]  /*04f0*/  IADD3.X R22, PT, PT, RZ, R17, RZ, P2, !PT ;  /* 0x00000011ff167210 */ /* 0x002fe200017fe4ff */
[----:B---3--:R-:W-:-:S07]  /*0500*/  DMUL R20, R4, R20 ;  /* 0x0000001404147228 */ /* 0x008fce0000000000 */
[----:B------:R2:W-:Y:S01]  /*0510*/  STG.E.64 desc[UR14][R16.64+0x18], R20 ;  /* 0x0000181410007986 */ /* 0x0005e2000c101b0e */
[----:B------:R-:W-:Y:S05]  /*0520*/  @P1 BRA `(.L_x_2) ;  /* 0xfffffffc00181947 */ /* 0x000fea000383ffff */
.L_x_1:
[----:B------:R-:W-:Y:S05]  /*0530*/  @!P0 BRA `(.L_x_3) ;  /* 0x0000000400108947 */ /* 0x000fea0003800000 */
[----:B------:R-:W2:Y:S01]  /*0540*/  LDC R13, c[0x0][0x3c0] ;  /* 0x0000f000ff0d7b82 */ /* 0x000ea20000000800 */
[----:B------:R-:W-:Y:S02]  /*0550*/  ISETP.GE.U32.AND P1, PT, R0, 0x4, PT ;  /* 0x000000040000780c */ /* 0x000fe40003f26070 */
[----:B--2---:R-:W-:-:S04]  /*0560*/  LOP3.LUT R24, R13, 0x3, RZ, 0xc0, !PT ;  /* 0x000000030d187812 */ /* 0x004fc800078ec0ff */
[----:B------:R-:W-:-:S07]  /*0570*/  ISETP.NE.AND P2, PT, R24, RZ, PT ;  /* 0x000000ff1800720c */ /* 0x000fce0003f45270 */
[----:B------:R-:W-:Y:S06]  /*0580*/  @!P1 BRA `(.L_x_4) ;  /* 0x0000000000789947 */ /* 0x000fec0003800000 */
[----:B0-----:R-:W0:Y:S01]  /*0590*/  LDC.64 R14, c[0x0][0x390] ;  /* 0x0000e400ff0e7b82 */ /* 0x001e220000000a00 */
[----:B------:R-:W-:-:S07]  /*05a0*/  IMAD.IADD R17, R12, 0x1, R3 ;  /* 0x000000010c117824 */ /* 0x000fce00078e0203 */
[----:B------:R-:W1:Y:S01]  /*05b0*/  LDC.64 R20, c[0x0][0x380] ;  /* 0x0000e000ff147b82 */ /* 0x000e620000000a00 */
[----:B0-----:R-:W-:-:S05]  /*05c0*/  IMAD.WIDE R14, R17, 0x8, R14 ;  /* 0x00000008110e7825 */ /* 0x001fca00078e020e */
[----:B------:R-:W2:Y:S02]  /*05d0*/  LDG.E.64 R16, desc[UR14][R14.64] ;  /* 0x0000000e0e107981 */ /* 0x000ea4000c1e1b00 */
[----:B--2--5:R-:W-:Y:S01]  /*05e0*/  DMUL R18, R6, R16 ;  /* 0x0000001006127228 */ /* 0x024fe20000000000 */
[----:B-1----:R-:W-:-:S06]  /*05f0*/  IMAD.WIDE.U32 R16, R3, 0x8, R20 ;  /* 0x0000000803107825 */ /* 0x002fcc00078e0014 */
        /* <DEDUP_REMOVED lines=13> */
[----:B0-----:R-:W4:Y:S02]  /*06d0*/  LDG.E.64 R18, desc[UR14][R16.64+0x10] ;  /* 0x0000100e10127981 */ /* 0x001f24000c1e1b00 */
[----:B----4-:R-:W-:-:S07]  /*06e0*/  DMUL R18, R4, R18 ;  /* 0x0000001204127228 */ /* 0x010fce0000000000 */
[----:B------:R3:W-:Y:S04]  /*06f0*/  STG.E.64 desc[UR14][R16.64+0x10], R18 ;  /* 0x0000101210007986 */ /* 0x0007e8000c101b0e */
[----:B-1----:R-:W4:Y:S02]  /*0700*/  LDG.E.64 R20, desc[UR14][R14.64+0x18] ;  /* 0x0000180e0e147981 */ /* 0x002f24000c1e1b00 */
[----:B----4-:R-:W-:-:S07]  /*0710*/  DMUL R20, R6, R20 ;  /* 0x0000001406147228 */ /* 0x010fce0000000000 */
[----:B------:R3:W-:Y:S04]  /*0720*/  STG.E.64 desc[UR14][R14.64+0x18], R20 ;  /* 0x000018140e007986 */ /* 0x0007e8000c101b0e */
[----:B--2---:R-:W2:Y:S01]  /*0730*/  LDG.E.64 R22, desc[UR14][R16.64+0x18] ;  /* 0x0000180e10167981 */ /* 0x004ea2000c1e1b00 */
[----:B------:R-:W-:Y:S01]  /*0740*/  IADD3 R3, PT, PT, R3, 0x4, RZ ;  /* 0x0000000403037810 */ /* 0x000fe20007ffe0ff */
[----:B--2---:R-:W-:-:S07]  /*0750*/  DMUL R22, R4, R22 ;  /* 0x0000001604167228 */ /* 0x004fce0000000000 */
[----:B------:R3:W-:Y:S04]  /*0760*/  STG.E.64 desc[UR14][R16.64+0x18], R22 ;  /* 0x0000181610007986 */ /* 0x0007e8000c101b0e */
.L_x_4:
[----:B------:R-:W-:Y:S05]  /*0770*/  @!P2 BRA `(.L_x_3) ;  /* 0x000000000080a947 */ /* 0x000fea0003800000 */
[----:B------:R-:W-:-:S13]  /*0780*/  ISETP.NE.AND P1, PT, R24, 0x1, PT ;  /* 0x000000011800780c */ /* 0x000fda0003f25270 */
[----:B0--3--:R-:W0:Y:S01]  /*0790*/  @P1 LDC.64 R14, c[0x0][0x390] ;  /* 0x0000e400ff0e1b82 */ /* 0x009e220000000a00 */
[----:B------:R-:W-:-:S07]  /*07a0*/  @P1 IADD3 R17, PT, PT, R12, R3, RZ ;  /* 0x000000030c111210 */ /* 0x000fce0007ffe0ff */
[----:B------:R-:W1:Y:S01]  /*07b0*/  @P1 LDC.64 R20, c[0x0][0x380] ;  /* 0x0000e000ff141b82 */ /* 0x000e620000000a00 */
[----:B0-----:R-:W-:-:S05]  /*07c0*/  @P1 IMAD.WIDE R14, R17, 0x8, R14 ;  /* 0x00000008110e1825 */ /* 0x001fca00078e020e */
[----:B------:R-:W2:Y:S02]  /*07d0*/  @P1 LDG.E.64 R16, desc[UR14][R14.64] ;  /* 0x0000000e0e101981 */ /* 0x000ea4000c1e1b00 */
[----:B--2--5:R-:W-:Y:S01]  /*07e0*/  @P1 DMUL R18, R6, R16 ;  /* 0x0000001006121228 */ /* 0x024fe20000000000 */
[----:B-1----:R-:W-:-:S06]  /*07f0*/  @P1 IMAD.WIDE.U32 R16, R3, 0x8, R20 ;  /* 0x0000000803101825 */ /* 0x002fcc00078e0014 */
[----:B------:R-:W-:Y:S04]  /*0800*/  @P1 STG.E.64 desc[UR14][R14.64], R18 ;  /* 0x000000120e001986 */ /* 0x000fe8000c101b0e */
[----:B------:R-:W2:Y:S02]  /*0810*/  @P1 LDG.E.64 R20, desc[UR14][R16.64] ;  /* 0x0000000e10141981 */ /* 0x000ea4000c1e1b00 */
[----:B--2---:R-:W-:-:S07]  /*0820*/  @P1 DMUL R20, R4, R20 ;  /* 0x0000001404141228 */ /* 0x004fce0000000000 */
[----:B------:R-:W-:Y:S04]  /*0830*/  @P1 STG.E.64 desc[UR14][R16.64], R20 ;  /* 0x0000001410001986 */ /* 0x000fe8000c101b0e */
[----:B------:R-:W2:Y:S01]  /*0840*/  @P1 LDG.E.64 R22, desc[UR14][R14.64+0x8] ;  /* 0x0000080e0e161981 */ /* 0x000ea2000c1e1b00 */
[----:B------:R-:W-:-:S04]  /*0850*/  LOP3.LUT R13, R13, 0x1, RZ, 0xc0, !PT ;  /* 0x000000010d0d7812 */ /* 0x000fc800078ec0ff */
[----:B------:R-:W-:-:S13]  /*0860*/  ISETP.NE.U32.AND P2, PT, R13, 0x1, PT ;  /* 0x000000010d00780c */ /* 0x000fda0003f45070 */
[----:B------:R-:W0:Y:S01]  /*0870*/  @!P2 LDC.64 R26, c[0x0][0x390] ;  /* 0x0000e400ff1aab82 */ /* 0x000e220000000a00 */
[----:B--2---:R-:W-:-:S07]  /*0880*/  @P1 DMUL R22, R6, R22 ;  /* 0x0000001606161228 */ /* 0x004fce0000000000 */
[----:B------:R1:W-:Y:S04]  /*0890*/  @P1 STG.E.64 desc[UR14][R14.64+0x8], R22 ;  /* 0x000008160e001986 */ /* 0x0003e8000c101b0e */
[----:B------:R-:W2:Y:S01]  /*08a0*/  @P1 LDG.E.64 R24, desc[UR14][R16.64+0x8] ;  /* 0x0000080e10181981 */ /* 0x000ea2000c1e1b00 */
[----:B------:R-:W-:-:S05]  /*08b0*/  @P1 VIADD R3, R3, 0x2 ;  /* 0x0000000203031836 */ /* 0x000fca0000000000 */
[----:B------:R-:W-:Y:S01]  /*08c0*/  @!P2 IADD3 R13, PT, PT, R12, R3, RZ ;  /* 0x000000030c0da210 */ /* 0x000fe20007ffe0ff */
[----:B-1----:R-:W1:Y:S04]  /*08d0*/  @!P2 LDC.64 R14, c[0x0][0x380] ;  /* 0x0000e000ff0eab82 */ /* 0x002e680000000a00 */
[----:B0-----:R-:W-:Y:S01]  /*08e0*/  @!P2 IMAD.WIDE R12, R13, 0x8, R26 ;  /* 0x000000080d0ca825 */ /* 0x001fe200078e021a */
[----:B--2---:R-:W-:-:S07]  /*08f0*/  @P1 DMUL R24, R4, R24 ;  /* 0x0000001804181228 */ /* 0x004fce0000000000 */
[----:B------:R4:W-:Y:S04]  /*0900*/  @P1 STG.E.64 desc[UR14][R16.64+0x8], R24 ;  /* 0x0000081810001986 */ /* 0x0009e8000c101b0e */
[----:B------:R-:W2:Y:S02]  /*0910*/  @!P2 LDG.E.64 R18, desc[UR14][R12.64] ;  /* 0x0000000e0c12a981 */ /* 0x000ea4000c1e1b00 */
[----:B--2---:R-:W-:Y:S01]  /*0920*/  @!P2 DMUL R18, R6, R18 ;  /* 0x000000120612a228 */ /* 0x004fe20000000000 */
[----:B-1----:R-:W-:-:S06]  /*0930*/  @!P2 IMAD.WIDE.U32 R6, R3, 0x8, R14 ;  /* 0x000000080306a825 */ /* 0x002fcc00078e000e */
[----:B------:R4:W-:Y:S04]  /*0940*/  @!P2 STG.E.64 desc[UR14][R12.64], R18 ;  /* 0x000000120c00a986 */ /* 0x0009e8000c101b0e */
[----:B------:R-:W2:Y:S02]  /*0950*/  @!P2 LDG.E.64 R14, desc[UR14][R6.64] ;  /* 0x0000000e060ea981 */ /* 0x000ea4000c1e1b00 */
[----:B--2---:R-:W-:-:S07]  /*0960*/  @!P2 DMUL R14, R4, R14 ;  /* 0x0000000e040ea228 */ /* 0x004fce0000000000 */
[----:B------:R4:W-:Y:S04]  /*0970*/  @!P2 STG.E.64 desc[UR14][R6.64], R14 ;  /* 0x0000000e0600a986 */ /* 0x0009e8000c101b0e */
.L_x_3:
[----:B------:R-:W-:Y:S01]  /*0980*/  ISETP.GE.U32.AND P1, PT, R2, 0x7, PT ;  /* 0x000000070200780c */ /* 0x000fe20003f26070 */
[----:B------:R-:W-:-:S12]  /*0990*/  UMOV UR4, URZ ;  /* 0x000000ff00047c82 */ /* 0x000fd80008000000 */
[----:B------:R-:W-:Y:S05]  /*09a0*/  @!P1 BRA `(.L_x_5) ;  /* 0x0000000400ac9947 */ /* 0x000fea0003800000 */
[----:B------:R-:W1:Y:S01]  /*09b0*/  LDCU UR6, c[0x0][0x3c0] ;  /* 0x00007800ff0677ac */ /* 0x000e620008000800 */
[----:B--23--:R-:W-:Y:S01]  /*09c0*/  MOV R28, 0xffffffff ;  /* 0xffffffff001c7802 */ /* 0x00cfe20000000f00 */
[----:B------:R-:W-:Y:S01]  /*09d0*/  IMAD.MOV.U32 R26, RZ, RZ, R2 ;  /* 0x000000ffff1a7224 */ /* 0x000fe200078e0002 */
[----:B------:R-:W-:Y:S02]  /*09e0*/  UMOV UR5, 0x1 ;  /* 0x0000000100057882 */ /* 0x000fe40000000000 */
[----:B-1----:R-:W-:Y:S02]  /*09f0*/  UIMAD UR9, UR6, 0x3, -UR5 ;  /* 0x00000003060978a4 */ /* 0x002fe4000f8e0a05 */
[----:B------:R-:W-:Y:S02]  /*0a00*/  UIMAD UR11, UR6, 0x5, -UR5 ;  /* 0x00000005060b78a4 */ /* 0x000fe4000f8e0a05 */
[----:B------:R-:W-:Y:S02]  /*0a10*/  UIMAD UR12, UR6, 0x6, -UR5 ;  /* 0x00000006060c78a4 */ /* 0x000fe4000f8e0a05 */
[----:B------:R-:W-:Y:S01]  /*0a20*/  USHF.L.U32 UR7, UR6, 0x3, URZ ;  /* 0x0000000306077899 */ /* 0x000fe200080006ff */
[----:B-----5:R-:W-:Y:S01]  /*0a30*/  MOV R5, UR9 ;  /* 0x0000000900057c02 */ /* 0x020fe20008000f00 */
[----:B------:R-:W-:Y:S01]  /*0a40*/  ULEA UR8, UR6, 0xffffffff, 0x1 ;  /* 0xffffffff06087891 */ /* 0x000fe2000f8e08ff */
[----:B----4-:R-:W-:Y:S01]  /*0a50*/  MOV R7, UR11 ;  /* 0x0000000b00077c02 */ /* 0x010fe20008000f00 */
[----:B------:R-:W-:Y:S01]  /*0a60*/  ULEA UR10, UR6, 0xffffffff, 0x2 ;  /* 0xffffffff060a7891 */ /* 0x000fe2000f8e10ff */
[----:B------:R-:W-:Y:S01]  /*0a70*/  MOV R27, UR12 ;  /* 0x0000000c001b7c02 */ /* 0x000fe20008000f00 */
[----:B------:R-:W-:Y:S01]  /*0a80*/  UIMAD UR5, UR6, 0x7, -UR5 ;  /* 0x00000007060578a4 */ /* 0x000fe2000f8e0a05 */
[----:B------:R-:W-:Y:S01]  /*0a90*/  MOV R3, UR7 ;  /* 0x0000000700037c02 */ /* 0x000fe20008000f00 */
[----:B------:R-:W-:Y:S01]  /*0aa0*/  ULOP3.LUT UR4, UR6, 0x7ffffff8, URZ, 0xc0, !UPT ;  /* 0x7ffffff806047892 */ /* 0x000fe2000f8ec0ff */
[----:B------:R-:W-:Y:S01]  /*0ab0*/  MOV R4, UR8 ;  /* 0x0000000800047c02 */ /* 0x000fe20008000f00 */
[----:B------:R-:W-:-:S02]  /*0ac0*/  IMAD.U32 R6, RZ, RZ, UR10 ;  /* 0x0000000aff067e24 */ /* 0x000fc4000f8e00ff */
[----:B------:R-:W-:Y:S01]  /*0ad0*/  IMAD.U32 R29, RZ, RZ, UR5 ;  /* 0x00000005ff1d7e24 */ /* 0x000fe2000f8e00ff */
[----:B------:R-:W-:-:S12]  /*0ae0*/  UIADD3 UR6, UPT, UPT, -UR4, URZ, URZ ;  /* 0x000000ff04067290 */ /* 0x000fd8000fffe1ff */
.L_x_6:
[----:B-1----:R-:W1:Y:S08]  /*0af0*/  LDC.64 R16, c[0x0][0x398] ;  /* 0x0000e600ff107b82 */ /* 0x002e700000000a00 */
[----:B0-----:R-:W0:Y:S01]  /*0b00*/  LDC.64 R14, c[0x0][0x388] ;  /* 0x0000e200ff0e7b82 */ /* 0x001e220000000a00 */
[----:B-1----:R-:W-:-:S05]  /*0b10*/  IMAD.WIDE.U32 R20, R26, 0x8, R16 ;  /* 0x000000081a147825 */ /* 0x002fca00078e0010 */
[----:B------:R-:W2:Y:S01]  /*0b20*/  LDG.E.64 R24, desc[UR14][R20.64] ;  /* 0x0000000e14187981 */ /* 0x000ea2000c1e1b00 */
[----:B------:R-:W-:-:S05]  /*0b30*/  IADD3 R23, PT, PT, R28, 0x1, RZ ;  /* 0x000000011c177810 */ /* 0x000fca0007ffe0ff */
[----:B0-----:R-:W-:Y:S01]  /*0b40*/  IMAD.WIDE.U32 R22, R23, 0x8, R14 ;  /* 0x0000000817167825 */ /* 0x001fe200078e000e */
[----:B--2---:R-:W-:-:S07]  /*0b50*/  DMUL R24, R10, R24 ;  /* 0x000000180a187228 */ /* 0x004fce0000000000 */
[----:B------:R-:W-:Y:S04]  /*0b60*/  STG.E.64 desc[UR14][R20.64], R24 ;  /* 0x0000001814007986 */ /* 0x000fe8000c101b0e */
[----:B------:R-:W2:Y:S01]  /*0b70*/  LDG.E.64 R12, desc[UR14][R22.64] ;  /* 0x0000000e160c7981 */ /* 0x000ea2000c1e1b00 */
[----:B------:R-:W-:Y:S01]  /*0b80*/  IMAD.WIDE.U32 R18, R4, 0x8, R16 ;  /* 0x0000000804127825 */ /* 0x000fe200078e0010 */
[----:B--2---:R-:W-:-:S07]  /*0b90*/  DMUL R12, R8, R12 ;  /* 0x0000000c080c7228 */ /* 0x004fce0000000000 */
[----:B------:R0:W-:Y:S04]  /*0ba0*/  STG.E.64 desc[UR14][R22.64], R12 ;  /* 0x0000000c16007986 */ /* 0x0001e8000c101b0e */
[----:B0-----:R-:W2:Y:S01]  /*0bb0*/  LDG.E.64 R12, desc[UR14][R18.64] ;  /* 0x0000000e120c7981 */ /* 0x001ea2000c1e1b00 */
[----:B------:R-:W-:-:S04]  /*0bc0*/  VIADD R21, R26, 0x1 ;  /* 0x000000011a157836 */ /* 0x000fc80000000000 */
[----:B------:R-:W-:Y:S01]  /*0bd0*/  IMAD.WIDE.U32 R20, R21, 0x8, R14 ;  /* 0x0000000815147825 */ /* 0x000fe200078e000e */
[----:B--2---:R-:W-:-:S07]  /*0be0*/  DMUL R12, R10, R12 ;  /* 0x0000000c0a0c7228 */ /* 0x004fce0000000000 */
[----:B------:R-:W-:Y:S04]  /*0bf0*/  STG.E.64 desc[UR14][R18.64], R12 ;  /* 0x0000000c12007986 */ /* 0x000fe8000c101b0e */
[----:B------:R-:W2:Y:S01]  /*0c00*/  LDG.E.64 R24, desc[UR14][R20.64] ;  /* 0x0000000e14187981 */ /* 0x000ea2000c1e1b00 */
[----:B------:R-:W-:Y:S01]  /*0c10*/  IMAD.WIDE.U32 R22, R5, 0x8, R16 ;  /* 0x0000000805167825 */ /* 0x000fe200078e0010 */
[----:B--2---:R-:W-:-:S07]  /*0c20*/  DMUL R24, R8, R24 ;  /* 0x0000001808187228 */ /* 0x004fce0000000000 */
[----:B------:R0:W-:Y:S04]  /*0c30*/  STG.E.64 desc[UR14][R20.64], R24 ;  /* 0x0000001814007986 */ /* 0x0001e8000c101b0e */
[----:B0-----:R-:W2:Y:S01]  /*0c40*/  LDG.E.64 R24, desc[UR14][R22.64] ;  /* 0x0000000e16187981 */ /* 0x001ea2000c1e1b00 */
[----:B------:R-:W-:-:S05]  /*0c50*/  IADD3 R19, PT, PT, R4, 0x1, RZ ;  /* 0x0000000104137810 */ /* 0x000fca0007ffe0ff */
[----:B------:R-:W-:Y:S01]  /*0c60*/  IMAD.WIDE.U32 R18, R19, 0x8, R14 ;  /* 0x0000000813127825 */ /* 0x000fe200078e000e */
[----:B--2---:R-:W-:-:S07]  /*0c70*/  DMUL R12, R10, R24 ;  /* 0x000000180a0c7228 */ /* 0x004fce0000000000 */
[----:B------:R0:W-:Y:S04]  /*0c80*/  STG.E.64 desc[UR14][R22.64], R12 ;  /* 0x0000000c16007986 */ /* 0x0001e8000c101b0e */
[----:B------:R-:W0:Y:S01]  /*0c90*/  LDG.E.64 R24, desc[UR14][R18.64] ;  /* 0x0000000e12187981 */ /* 0x000e22000c1e1b00 */
[----:B------:R-:W-:Y:S01]  /*0ca0*/  IMAD.WIDE.U32 R20, R6, 0x8, R16 ;  /* 0x0000000806147825 */ /* 0x000fe200078e0010 */
[----:B0-----:R-:W-:-:S07]  /*0cb0*/  DMUL R12, R8, R24 ;  /* 0x00000018080c7228 */ /* 0x001fce0000000000 */
[----:B------:R-:W-:Y:S04]  /*0cc0*/  STG.E.64 desc[UR14][R18.64], R12 ;  /* 0x0000000c12007986 */ /* 0x000fe8000c101b0e */
[----:B------:R-:W2:Y:S01]  /*0cd0*/  LDG.E.64 R24, desc[UR14][R20.64] ;  /* 0x0000000e14187981 */ /* 0x000ea2000c1e1b00 */
[----:B------:R-:W-:-:S05]  /*0ce0*/  IADD3 R23, PT, PT, R5, 0x1, RZ ;  /* 0x0000000105177810 */ /* 0x000fca0007ffe0ff */
[----:B------:R-:W-:Y:S01]  /*0cf0*/  IMAD.WIDE.U32 R22, R23, 0x8, R14 ;  /* 0x0000000817167825 */ /* 0x000fe200078e000e */
[----:B--2---:R-:W-:-:S07]  /*0d00*/  DMUL R24, R10, R24 ;  /* 0x000000180a187228 */ /* 0x004fce0000000000 */
[----:B------:R0:W-:Y:S04]  /*0d10*/  STG.E.64 desc[UR14][R20.64], R24 ;  /* 0x0000001814007986 */ /* 0x0001e8000c101b0e */
[----:B0-----:R-:W2:Y:S01]  /*0d20*/  LDG.E.64 R24, desc[UR14][R22.64] ;  /* 0x0000000e16187981 */ /* 0x001ea2000c1e1b00 */
[----:B------:R-:W-:Y:S01]  /*0d30*/  IMAD.WIDE.U32 R12, R7, 0x8, R16 ;  /* 0x00000008070c7825 */ /* 0x000fe200078e0010 */
[----:B--2---:R-:W-:-:S07]  /*0d40*/  DMUL R18, R8, R24 ;  /* 0x0000001808127228 */ /* 0x004fce0000000000 */
[----:B------:R0:W-:Y:S04]  /*0d50*/  STG.E.64 desc[UR14][R22.64], R18 ;  /* 0x0000001216007986 */ /* 0x0001e8000c101b0e */
[----:B------:R-:W2:Y:S01]  /*0d60*/  LDG.E.64 R24, desc[UR14][R12.64] ;  /* 0x0000000e0c187981 */ /* 0x000ea2000c1e1b00 */
[----:B0-----:R-:W-:-:S04]  /*0d70*/  VIADD R19, R6, 0x1 ;  /* 0x0000000106137836 */ /* 0x001fc80000000000 */
[----:B------:R-:W-:Y:S01]  /*0d80*/  IMAD.WIDE.U32 R18, R19, 0x8, R14 ;  /* 0x0000000813127825 */ /* 0x000fe200078e000e */
[----:B--2---:R-:W-:-:S07]  /*0d90*/  DMUL R20, R10, R24 ;  /* 0x000000180a147228 */ /* 0x004fce0000000000 */
[----:B------:R0:W-:Y:S04]  /*0da0*/  STG.E.64 desc[UR14][R12.64], R20 ;  /* 0x000000140c007986 */ /* 0x0001e8000c101b0e */
[----:B------:R-:W2:Y:S01]  /*0db0*/  LDG.E.64 R24, desc[UR14][R18.64] ;  /* 0x0000000e12187981 */ /* 0x000ea2000c1e1b00 */
[----:B------:R-:W-:Y:S01]  /*0dc0*/  IMAD.WIDE.U32 R22, R27, 0x8, R16 ;  /* 0x000000081b167825 */ /* 0x000fe200078e0010 */
[----:B--2---:R-:W-:-:S07]  /*0dd0*/  DMUL R24, R8, R24 ;  /* 0x0000001808187228 */ /* 0x004fce0000000000 */
[----:B------:R1:W-:Y:S04]  /*0de0*/  STG.E.64 desc[UR14][R18.64], R24 ;  /* 0x0000001812007986 */ /* 0x0003e8000c101b0e */
[----:B0-----:R-:W2:Y:S01]  /*0df0*/  LDG.E.64 R20, desc[UR14][R22.64] ;  /* 0x0000000e16147981 */ /* 0x001ea2000c1e1b00 */
[----:B-1----:R-:W-:-:S05]  /*0e00*/  IADD3 R25, PT, PT, R7, 0x1, RZ ;  /* 0x0000000107197810 */ /* 0x002fca0007ffe0ff */
[----:B------:R-:W-:Y:S01]  /*0e10*/  IMAD.WIDE.U32 R18, R25, 0x8, R14 ;  /* 0x0000000819127825 */ /* 0x000fe200078e000e */
[----:B--2---:R-:W-:-:S07]  /*0e20*/  DMUL R12, R10, R20 ;  /* 0x000000140a0c7228 */ /* 0x004fce0000000000 */
[----:B------:R0:W-:Y:S04]  /*0e30*/  STG.E.64 desc[UR14][R22.64], R12 ;  /* 0x0000000c16007986 */ /* 0x0001e8000c101b0e */
[----:B------:R-:W2:Y:S01]  /*0e40*/  LDG.E.64 R20, desc[UR14][R18.64] ;  /* 0x0000000e12147981 */ /* 0x000ea2000c1e1b00 */
[----:B0-----:R-:W-:Y:S01]  /*0e50*/  IMAD.WIDE.U32 R12, R29, 0x8, R16 ;  /* 0x000000081d0c7825 */ /* 0x001fe200078e0010 */
[----:B--2---:R-:W-:-:S07]  /*0e60*/  DMUL R20, R8, R20 ;  /* 0x0000001408147228 */ /* 0x004fce0000000000 */
[----:B------:R0:W-:Y:S04]  /*0e70*/  STG.E.64 desc[UR14][R18.64], R20 ;  /* 0x0000001412007986 */ /* 0x0001e8000c101b0e */
[----:B0-----:R-:W2:Y:S01]  /*0e80*/  LDG.E.64 R20, desc[UR14][R12.64] ;  /* 0x0000000e0c147981 */ /* 0x001ea2000c1e1b00 */
[----:B------:R-:W-:-:S05]  /*0e90*/  IADD3 R25, PT, PT, R27, 0x1, RZ ;  /* 0x000000011b197810 */ /* 0x000fca0007ffe0ff */
        /* <DEDUP_REMOVED lines=9> */
[----:B------:R-:W-:-:S05]  /*0f30*/  IADD3 R13, PT, PT, R29, 0x1, RZ ;  /* 0x000000011d0d7810 */ /* 0x000fca0007ffe0ff */
[----:B------:R-:W-:Y:S01]  /*0f40*/  IMAD.WIDE.U32 R14, R13, 0x8, R14 ;  /* 0x000000080d0e7825 */ /* 0x000fe200078e000e */
[----:B--2---:R-:W-:-:S07]  /*0f50*/  DMUL R20, R10, R20 ;  /* 0x000000140a147228 */ /* 0x004fce0000000000 */
[----:B------:R1:W-:Y:S04]  /*0f60*/  STG.E.64 desc[UR14][R16.64], R20 ;  /* 0x0000001410007986 */ /* 0x0003e8000c101b0e */
[----:B------:R-:W2:Y:S01]  /*0f70*/  LDG.E.64 R12, desc[UR14][R14.64] ;  /* 0x0000000e0e0c7981 */ /* 0x000ea2000c1e1b00 */
[----:B------:R-:W-:Y:S01]  /*0f80*/  UIADD3 UR6, UPT, UPT, UR6, 0x8, URZ ;  /* 0x0000000806067890 */ /* 0x000fe2000fffe0ff */
[----:B------:R-:W-:Y:S01]  /*0f90*/  IADD3 R28, PT, PT, R28, UR7, RZ ;  /* 0x000000071c1c7c10 */ /* 0x000fe2000fffe0ff */
[----:B------:R-:W-:Y:S01]  /*0fa0*/  VIADD R3, R3, UR7 ;  /* 0x0000000703037c36 */ /* 0x000fe20008000000 */
[----:B------:R-:W-:Y:S01]  /*0fb0*/  IADD3 R26, PT, PT, R26, UR7, RZ ;  /* 0x000000071a1a7c10 */ /* 0x000fe2000fffe0ff */
[----:B------:R-:W-:Y:S01]  /*0fc0*/  UISETP.NE.AND UP0, UPT, UR6, URZ, UPT ;  /* 0x000000ff0600728c */ /* 0x000fe2000bf05270 */
[----:B------:R-:W-:Y:S01]  /*0fd0*/  IADD3 R4, PT, PT, R4, UR7, RZ ;  /* 0x0000000704047c10 */ /* 0x000fe2000fffe0ff */
[----:B------:R-:W-:Y:S01]  /*0fe0*/  VIADD R5, R5, UR7 ;  /* 0x0000000705057c36 */ /* 0x000fe20008000000 */
[----:B------:R-:W-:Y:S01]  /*0ff0*/  IADD3 R6, PT, PT, R6, UR7, RZ ;  /* 0x0000000706067c10 */ /* 0x000fe2000fffe0ff */
[----:B------:R-:W-:Y:S01]  /*1000*/  VIADD R27, R27, UR7 ;  /* 0x000000071b1b7c36 */ /* 0x000fe20008000000 */
[----:B------:R-:W-:-:S02]  /*1010*/  IADD3 R7, PT, PT, R7, UR7, RZ ;  /* 0x0000000707077c10 */ /* 0x000fc4000fffe0ff */
[----:B------:R-:W-:Y:S01]  /*1020*/  IADD3 R29, PT, PT, R29, UR7, RZ ;  /* 0x000000071d1d7c10 */ /* 0x000fe2000fffe0ff */
[----:B--2---:R-:W-:-:S07]  /*1030*/  DMUL R12, R8, R12 ;  /* 0x0000000c080c7228 */ /* 0x004fce0000000000 */
[----:B------:R1:W-:Y:S01]  /*1040*/  STG.E.64 desc[UR14][R14.64], R12 ;  /* 0x0000000c0e007986 */ /* 0x0003e2000c101b0e */
[----:B------:R-:W-:Y:S05]  /*1050*/  BRA.U UP0, `(.L_x_6) ;  /* 0xfffffff900a47547 */ /* 0x000fea000b83ffff */
.L_x_5:
[----:B------:R-:W-:Y:S05]  /*1060*/  @!P0 EXIT ;  /* 0x000000000000894d */ /* 0x000fea0003800000 */
[----:B------:R-:W1:Y:S01]  /*1070*/  LDC R3, c[0x0][0x3c0] ;  /* 0x0000f000ff037b82 */ /* 0x000e620000000800 */
[----:B------:R-:W-:Y:S02]  /*1080*/  ISETP.GE.U32.AND P0, PT, R0, 0x4, PT ;  /* 0x000000040000780c */ /* 0x000fe40003f06070 */
[----:B-123--:R-:W-:-:S04]  /*1090*/  LOP3.LUT R21, R3, 0x3, RZ, 0xc0, !PT ;  /* 0x0000000303157812 */ /* 0x00efc800078ec0ff */
[----:B------:R-:W-:-:S07]  /*10a0*/  ISETP.NE.AND P1, PT, R21, RZ, PT ;  /* 0x000000ff1500720c */ /* 0x000fce0003f25270 */
[----:B------:R-:W-:Y:S06]  /*10b0*/  @!P0 BRA `(.L_x_7) ;  /* 0x0000000000ac8947 */ /* 0x000fec0003800000 */
[----:B-----5:R-:W1:Y:S01]  /*10c0*/  LDC.64 R4, c[0x0][0x398] ;  /* 0x0000e600ff047b82 */ /* 0x020e620000000a00 */
[----:B----4-:R-:W-:-:S05]  /*10d0*/  IMAD R17, R3, UR4, RZ ;  /* 0x0000000403117c24 */ /* 0x010fca000f8e02ff */
[----:B------:R-:W-:Y:S02]  /*10e0*/  IADD3 R0, PT, PT, R2, R17, RZ ;  /* 0x0000001102007210 */ /* 0x000fe40007ffe0ff */
[----:B------:R-:W2:Y:S03]  /*10f0*/  LDC.64 R6, c[0x0][0x388] ;  /* 0x0000e200ff067b82 */ /* 0x000ea60000000a00 */
[----:B-1----:R-:W-:-:S05]  /*1100*/  IMAD.WIDE.U32 R18, R0, 0x8, R4 ;  /* 0x0000000800127825 */ /* 0x002fca00078e0004 */
[----:B------:R-:W3:Y:S02]  /*1110*/  LDG.E.64 R12, desc[UR14][R18.64] ;  /* 0x0000000e120c7981 */ /* 0x000ee4000c1e1b00 */
[----:B---3--:R-:W-:Y:S01]  /*1120*/  DMUL R22, R10, R12 ;  /* 0x0000000c0a167228 */ /* 0x008fe20000000000 */
[----:B--2---:R-:W-:-:S06]  /*1130*/  IMAD.WIDE.U32 R12, R17, 0x8, R6 ;  /* 0x00000008110c7825 */ /* 0x004fcc00078e0006 */
[----:B------:R1:W-:Y:S04]  /*1140*/  STG.E.64 desc[UR14][R18.64], R22 ;  /* 0x0000001612007986 */ /* 0x0003e8000c101b0e */
[----:B0-----:R-:W2:Y:S01]  /*1150*/  LDG.E.64 R14, desc[UR14][R12.64] ;  /* 0x0000000e0c0e7981 */ /* 0x001ea2000c1e1b00 */
[----:B------:R-:W-:Y:S01]  /*1160*/  IMAD.IADD R0, R0, 0x1, R3 ;  /* 0x0000000100007824 */ /* 0x000fe200078e0203 */
[----:B--2---:R-:W-:-:S03]  /*1170*/  DMUL R24, R8, R14 ;  /* 0x0000000e08187228 */ /* 0x004fc60000000000 */
[----:B------:R-:W-:-:S04]  /*1180*/  IMAD.WIDE.U32 R14, R0, 0x8, R4 ;  /* 0x00000008000e7825 */ /* 0x000fc800078e0004 */
[----:B------:R0:W-:Y:S04]  /*1190*/  STG.E.64 desc[UR14][R12.64], R24 ;  /* 0x000000180c007986 */ /* 0x0001e8000c101b0e */
[----:B------:R-:W2:Y:S01]  /*11a0*/  LDG.E.64 R26, desc[UR14][R14.64] ;  /* 0x0000000e0e1a7981 */ /* 0x000ea2000c1e1b00 */
[----:B------:R-:W-:-:S05]  /*11b0*/  IADD3 R20, PT, PT, R17, R3, RZ ;  /* 0x0000000311147210 */ /* 0x000fca0007ffe0ff */
[----:B------:R-:W-:Y:S01]  /*11c0*/  IMAD.WIDE.U32 R16, R20, 0x8, R6 ;  /* 0x0000000814107825 */ /* 0x000fe200078e0006 */
[----:B--2---:R-:W-:-:S07]  /*11d0*/  DMUL R26, R10, R26 ;  /* 0x0000001a0a1a7228 */ /* 0x004fce0000000000 */
[----:B------:R2:W-:Y:S04]  /*11e0*/  STG.E.64 desc[UR14][R14.64], R26 ;  /* 0x0000001a0e007986 */ /* 0x0005e8000c101b0e */
[----:B-1----:R-:W3:Y:S01]  /*11f0*/  LDG.E.64 R18, desc[UR14][R16.64] ;  /* 0x0000000e10127981 */ /* 0x002ee2000c1e1b00 */
[----:B------:R-:W-:Y:S01]  /*1200*/  IADD3 R0, PT, PT, R0, R3, RZ ;  /* 0x0000000300007210 */ /* 0x000fe20007ffe0ff */
[----:B---3--:R-:W-:-:S04]  /*1210*/  DMUL R22, R8, R18 ;  /* 0x0000001208167228 */ /* 0x008fc80000000000 */
[----:B------:R-:W-:-:S03]  /*1220*/  IMAD.WIDE.U32 R18, R0, 0x8, R4 ;  /* 0x0000000800127825 */ /* 0x000fc600078e0004 */
[----:B------:R1:W-:Y:S04]  /*1230*/  STG.E.64 desc[UR14][R16.64], R22 ;  /* 0x0000001610007986 */ /* 0x0003e8000c101b0e */
[----:B0-----:R-:W3:Y:S01]  /*1240*/  LDG.E.64 R12, desc[UR14][R18.64] ;  /* 0x0000000e120c7981 */ /* 0x001ee2000c1e1b00 */
[----:B------:R-:W-:Y:S01]  /*1250*/  IMAD.IADD R20, R20, 0x1, R3 ;  /* 0x0000000114147824 */ /* 0x000fe200078e0203 */
[----:B---3--:R-:W-:-:S03]  /*1260*/  DMUL R24, R10, R12 ;  /* 0x0000000c0a187228 */ /* 0x008fc60000000000 */
[----:B------:R-:W-:-:S04]  /*1270*/  IMAD.WIDE.U32 R12, R20, 0x8, R6 ;  /* 0x00000008140c7825 */ /* 0x000fc800078e0006 */
[----:B------:R0:W-:Y:S04]  /*1280*/  STG.E.64 desc[UR14][R18.64], R24 ;  /* 0x0000001812007986 */ /* 0x0001e8000c101b0e */
[----:B--2---:R-:W2:Y:S01]  /*1290*/  LDG.E.64 R14, desc[UR14][R12.64] ;  /* 0x0000000e0c0e7981 */ /* 0x004ea2000c1e1b00 */
[----:B------:R-:W-:-:S05]  /*12a0*/  IADD3 R27, PT, PT, R0, R3, RZ ;  /* 0x00000003001b7210 */ /* 0x000fca0007ffe0ff */
[----:B------:R-:W-:Y:S01]  /*12b0*/  IMAD.WIDE.U32 R4, R27, 0x8, R4 ;  /* 0x000000081b047825 */ /* 0x000fe200078e0004 */
[----:B--2---:R-:W-:-:S07]  /*12c0*/  DMUL R14, R8, R14 ;  /* 0x0000000e080e7228 */ /* 0x004fce0000000000 */
[----:B------:R2:W-:Y:S04]  /*12d0*/  STG.E.64 desc[UR14][R12.64], R14 ;  /* 0x0000000e0c007986 */ /* 0x0005e8000c101b0e */
[----:B-1----:R-:W3:Y:S01]  /*12e0*/  LDG.E.64 R16, desc[UR14][R4.64] ;  /* 0x0000000e04107981 */ /* 0x002ee2000c1e1b00 */
[----:B------:R-:W-:-:S05]  /*12f0*/  IADD3 R23, PT, PT, R20, R3, RZ ;  /* 0x0000000314177210 */ /* 0x000fca0007ffe0ff */
[----:B------:R-:W-:Y:S01]  /*1300*/  IMAD.WIDE.U32 R6, R23, 0x8, R6 ;  /* 0x0000000817067825 */ /* 0x000fe200078e0006 */
[----:B---3--:R-:W-:-:S07]  /*1310*/  DMUL R16, R10, R16 ;  /* 0x000000100a107228 */ /* 0x008fce0000000000 */
[----:B------:R2:W-:Y:S04]  /*1320*/  STG.E.64 desc[UR14][R4.64], R16 ;  /* 0x0000001004007986 */ /* 0x0005e8000c101b0e */
[----:B0-----:R-:W3:Y:S01]  /*1330*/  LDG.E.64 R18, desc[UR14][R6.64] ;  /* 0x0000000e06127981 */ /* 0x001ee2000c1e1b00 */
[----:B------:R-:W-:Y:S01]  /*1340*/  UIADD3 UR4, UPT, UPT, UR4, 0x4, URZ ;  /* 0x0000000404047890 */ /* 0x000fe2000fffe0ff */
[----:B---3--:R-:W-:-:S07]  /*1350*/  DMUL R18, R8, R18 ;  /* 0x0000001208127228 */ /* 0x008fce0000000000 */
[----:B------:R2:W-:Y:S04]  /*1360*/  STG.E.64 desc[UR14][R6.64], R18 ;  /* 0x0000001206007986 */ /* 0x0005e8000c101b0e */
.L_x_7:
[----:B------:R-:W-:Y:S05]  /*1370*/  @!P1 EXIT ;  /* 0x000000000000994d */ /* 0x000fea0003800000 */
[----:B------:R-:W-:Y:S02]  /*1380*/  ISETP.NE.AND P0, PT, R21, 0x1, PT ;  /* 0x000000011500780c */ /* 0x000fe40003f05270 */
[----:B------:R-:W-:-:S04]  /*1390*/  LOP3.LUT R0, R3, 0x1, RZ, 0xc0, !PT ;  /* 0x0000000103007812 */ /* 0x000fc800078ec0ff */
[----:B------:R-:W-:-:S07]  /*13a0*/  ISETP.NE.U32.AND P1, PT, R0, 0x1, PT ;  /* 0x000000010000780c */ /* 0x000fce0003f25070 */
[----:B------:R-:W-:Y:S06]  /*13b0*/  @!P0 BRA `(.L_x_8) ;  /* 0x00000000005c8947 */ /* 0x000fec0003800000 */
[----:B--2-45:R-:W1:Y:S01]  /*13c0*/  LDC.64 R6, c[0x0][0x398] ;  /* 0x0000e600ff067b82 */ /* 0x034e620000000a00 */
[----:B------:R-:W-:-:S04]  /*13d0*/  IMAD R23, R3, UR4, RZ ;  /* 0x0000000403177c24 */ /* 0x000fc8000f8e02ff */
[----:B------:R-:W-:-:S03]  /*13e0*/  IMAD.IADD R2, R2, 0x1, R23 ;  /* 0x0000000102027824 */ /* 0x000fc600078e0217 */
[----:B------:R-:W2:Y:S01]  /*13f0*/  LDC.64 R4, c[0x0][0x388] ;  /* 0x0000e200ff047b82 */ /* 0x000ea20000000a00 */
[----:B-1----:R-:W-:-:S05]  /*1400*/  IMAD.WIDE.U32 R16, R2, 0x8, R6 ;  /* 0x0000000802107825 */ /* 0x002fca00078e0006 */
[----:B------:R-:W3:Y:S01]  /*1410*/  LDG.E.64 R12, desc[UR14][R16.64] ;  /* 0x0000000e100c7981 */ /* 0x000ee2000c1e1b00 */
[----:B--2---:R-:W-:Y:S01]  /*1420*/  IMAD.WIDE.U32 R18, R23, 0x8, R4 ;  /* 0x0000000817127825 */ /* 0x004fe200078e0004 */
[----:B---3--:R-:W-:-:S07]  /*1430*/  DMUL R12, R10, R12 ;  /* 0x0000000c0a0c7228 */ /* 0x008fce0000000000 */
[----:B------:R1:W-:Y:S04]  /*1440*/  STG.E.64 desc[UR14][R16.64], R12 ;  /* 0x0000000c10007986 */ /* 0x0003e8000c101b0e */
[----:B0-----:R-:W2:Y:S01]  /*1450*/  LDG.E.64 R14, desc[UR14][R18.64] ;  /* 0x0000000e120e7981 */ /* 0x001ea2000c1e1b00 */
[----:B------:R-:W-:-:S05]  /*1460*/  IADD3 R21, PT, PT, R2, R3, RZ ;  /* 0x0000000302157210 */ /* 0x000fca0007ffe0ff */
[----:B------:R-:W-:Y:S01]  /*1470*/  IMAD.WIDE.U32 R20, R21, 0x8, R6 ;  /* 0x0000000815147825 */ /* 0x000fe200078e0006 */
[----:B--2---:R-:W-:-:S07]  /*1480*/  DMUL R14, R8, R14 ;  /* 0x0000000e080e7228 */ /* 0x004fce0000000000 */
[----:B------:R1:W-:Y:S04]  /*1490*/  STG.E.64 desc[UR14][R18.64], R14 ;  /* 0x0000000e12007986 */ /* 0x0003e8000c101b0e */
[----:B------:R-:W2:Y:S01]  /*14a0*/  LDG.E.64 R6, desc[UR14][R20.64] ;  /* 0x0000000e14067981 */ /* 0x000ea2000c1e1b00 */
[----:B------:R-:W-:-:S05]  /*14b0*/  IADD3 R23, PT, PT, R23, R3, RZ ;  /* 0x0000000317177210 */ /* 0x000fca0007ffe0ff */
[----:B------:R-:W-:Y:S01]  /*14c0*/  IMAD.WIDE.U32 R22, R23, 0x8, R4 ;  /* 0x0000000817167825 */ /* 0x000fe200078e0004 */
[----:B--2---:R-:W-:-:S07]  /*14d0*/  DMUL R6, R10, R6 ;  /* 0x000000060a067228 */ /* 0x004fce0000000000 */
[----:B------:R1:W-:Y:S04]  /*14e0*/  STG.E.64 desc[UR14][R20.64], R6 ;  /* 0x0000000614007986 */ /* 0x0003e8000c101b0e */
[----:B------:R-:W2:Y:S01]  /*14f0*/  LDG.E.64 R4, desc[UR14][R22.64] ;  /* 0x0000000e16047981 */ /* 0x000ea2000c1e1b00 */
[----:B------:R-:W-:Y:S01]  /*1500*/  UIADD3 UR4, UPT, UPT, UR4, 0x2, URZ ;  /* 0x0000000204047890 */ /* 0x000fe2000fffe0ff */
[----:B--2---:R-:W-:-:S07]  /*1510*/  DMUL R4, R8, R4 ;  /* 0x0000000408047228 */ /* 0x004fce0000000000 */
[----:B------:R1:W-:Y:S04]  /*1520*/  STG.E.64 desc[UR14][R22.64], R4 ;  /* 0x0000000416007986 */ /* 0x0003e8000c101b0e */
.L_x_8:
[----:B------:R-:W-:Y:S05]  /*1530*/  @P1 EXIT ;  /* 0x000000000000194d */ /* 0x000fea0003800000 */
[----:B-12-45:R-:W1:Y:S01]  /*1540*/  LDC.64 R6, c[0x0][0x398] ;  /* 0x0000e600ff067b82 */ /* 0x036e620000000a00 */
[----:B------:R-:W-:-:S05]  /*1550*/  IMAD R0, R3, UR4, RZ ;  /* 0x0000000403007c24 */ /* 0x000fca000f8e02ff */
[----:B------:R-:W-:-:S04]  /*1560*/  IADD3 R3, P0, PT, R0, R3, RZ ;  /* 0x0000000300037210 */ /* 0x000fc80007f1e0ff */
[----:B------:R-:W-:Y:S02]  /*1570*/  LEA.HI.X.SX32 R4, R0, RZ, 0x1, P0 ;  /* 0x000000ff00047211 */ /* 0x000fe400000f0eff */
[----:B-1----:R-:W-:-:S04]  /*1580*/  LEA R2, P0, R3, R6, 0x3 ;  /* 0x0000000603027211 */ /* 0x002fc800078018ff */
[----:B------:R-:W-:Y:S02]  /*1590*/  LEA.HI.X R3, R3, R7, R4, 0x3, P0 ;  /* 0x0000000703037211 */ /* 0x000fe400000f1c04 */
[----:B------:R-:W1:Y:S03]  /*15a0*/  LDC.64 R6, c[0x0][0x388] ;  /* 0x0000e200ff067b82 */ /* 0x000e660000000a00 */
[----:B------:R-:W2:Y:S01]  /*15b0*/  LDG.E.64 R4, desc[UR14][R2.64+-0x8] ;  /* 0xfffff80e02047981 */ /* 0x000ea2000c1e1b00 */
[----:B-1----:R-:W-:Y:S01]  /*15c0*/  IMAD.WIDE.U32 R6, R0, 0x8, R6 ;  /* 0x0000000800067825 */ /* 0x002fe200078e0006 */
[----:B--2---:R-:W-:-:S07]  /*15d0*/  DMUL R4, R10, R4 ;  /* 0x000000040a047228 */ /* 0x004fce0000000000 */
[----:B------:R-:W-:Y:S04]  /*15e0*/  STG.E.64 desc[UR14][R2.64+-0x8], R4 ;  /* 0xfffff80402007986 */ /* 0x000fe8000c101b0e */
[----:B------:R-:W2:Y:S02]  /*15f0*/  LDG.E.64 R10, desc[UR14][R6.64] ;  /* 0x0000000e060a7981 */ /* 0x000ea4000c1e1b00 */
[----:B--2---:R-:W-:-:S07]  /*1600*/  DMUL R10, R8, R10 ;  /* 0x0000000a080a7228 */ /* 0x004fce0000000000 */
[----:B------:R-:W-:Y:S01]  /*1610*/  STG.E.64 desc[UR14][R6.64], R10 ;  /* 0x0000000a06007986 */ /* 0x000fe2000c101b0e */
[----:B------:R-:W-:Y:S05]  /*1620*/  EXIT ;  /* 0x000000000000794d */ /* 0x000fea0003800000 */
.L_x_9:
        /* <DEDUP_REMOVED lines=13> */
.L_x_24:


//--------------------- .text._Z10tlmConnect8dev_dataii --------------------------
	.section	.text._Z10tlmConnect8dev_dataii,"ax",@progbits
	.align	128
        .global         _Z10tlmConnect8dev_dataii
        .type           _Z10tlmConnect8dev_dataii,@function
        .size           _Z10tlmConnect8dev_dataii,(.L_x_25 - _Z10tlmConnect8dev_dataii)
        .other          _Z10tlmConnect8dev_dataii,@"STO_CUDA_ENTRY STV_DEFAULT"
_Z10tlmConnect8dev_dataii:
.text._Z10tlmConnect8dev_dataii:
[----:B------:R-:W-:Y:S01]  /*0000*/  LDC R1, c[0x0][0x37c] ;  /* 0x0000df00ff017b82 */ /* 0x000fe20000000800 */
[----:B------:R-:W0:Y:S07]  /*0010*/  S2R R3, SR_TID.X ;  /* 0x0000000000037919 */ /* 0x000e2e0000002100 */
[----:B------:R-:W0:Y:S01]  /*0020*/  LDC R0, c[0x0][0x360] ;  /* 0x0000d800ff007b82 */ /* 0x000e220000000800 */
[----:B------:R-:W-:Y:S01]  /*0030*/  BSSY.RECONVERGENT B0, `(.L_x_10) ;  /* 0x0000018000007945 */ /* 0x000fe20003800200 */
[----:B------:R-:W1:Y:S06]  /*0040*/  S2R R2, SR_TID.Y ;  /* 0x0000000000027919 */ /* 0x000e6c0000002200 */
[----:B------:R-:W0:Y:S08]  /*0050*/  S2UR UR4, SR_CTAID.X ;  /* 0x00000000000479c3 */ /* 0x000e300000002500 */
[----:B------:R-:W1:Y:S08]  /*0060*/  S2UR UR5, SR_CTAID.Y ;  /* 0x00000000000579c3 */ /* 0x000e700000002600 */
[----:B------:R-:W1:Y:S08]  /*0070*/  LDC R11, c[0x0][0x364] ;  /* 0x0000d900ff0b7b82 */ /* 0x000e700000000800 */
[----:B------:R-:W2:Y:S01]  /*0080*/  LDC R10, c[0x0][0x3c0] ;  /* 0x0000f000ff0a7b82 */ /* 0x000ea20000000800 */
[----:B0-----:R-:W-:-:S02]  /*0090*/  IMAD R0, R0, UR4, R3 ;  /* 0x0000000400007c24 */ /* 0x001fc4000f8e0203 */
[----:B-1----:R-:W-:Y:S01]  /*00a0*/  IMAD R11, R11, UR5, R2 ;  /* 0x000000050b0b7c24 */ /* 0x002fe2000f8e0202 */
[----:B------:R-:W0:Y:S01]  /*00b0*/  LDCU.64 UR4, c[0x0][0x358] ;  /* 0x00006b00ff0477ac */ /* 0x000e220008000a00 */
[-C--:B--2---:R-:W-:Y:S02]  /*00c0*/  IMAD R2, R10, R10.reuse, RZ ;  /* 0x0000000a0a027224 */ /* 0x084fe400078e02ff */
[----:B------:R-:W-:-:S05]  /*00d0*/  IMAD R13, R11, R10, R0 ;  /* 0x0000000a0b0d7224 */ /* 0x000fca00078e0200 */
[----:B------:R-:W-:-:S04]  /*00e0*/  ISETP.GE.U32.AND P0, PT, R13, R2, PT ;  /* 0x000000020d00720c */ /* 0x000fc80003f06070 */
[----:B------:R-:W-:Y:S02]  /*00f0*/  ISETP.EQ.OR P1, PT, R0, RZ, P0 ;  /* 0x000000ff0000720c */ /* 0x000fe40000722670 */
[----:B------:R-:W-:-:S11]  /*0100*/  ISETP.EQ.OR P0, PT, R11, RZ, P0 ;  /* 0x000000ff0b00720c */ /* 0x000fd60000702670 */
[----:B0-----:R-:W-:Y:S05]  /*0110*/  @P1 BRA `(.L_x_11) ;  /* 0x0000000000241947 */ /* 0x001fea0003800000 */
[----:B------:R-:W0:Y:S01]  /*0120*/  LDC.64 R6, c[0x0][0x398] ;  /* 0x0000e600ff067b82 */ /* 0x000e220000000a00 */
[----:B------:R-:W-:-:S07]  /*0130*/  IADD3 R5, PT, PT, R13, -0x1, RZ ;  /* 0xffffffff0d057810 */ /* 0x000fce0007ffe0ff */
[----:B------:R-:W1:Y:S01]  /*0140*/  LDC.64 R2, c[0x0][0x388] ;  /* 0x0000e200ff027b82 */ /* 0x000e620000000a00 */
[----:B0-----:R-:W-:-:S05]  /*0150*/  IMAD.WIDE.U32 R6, R5, 0x8, R6 ;  /* 0x0000000805067825 */ /* 0x001fca00078e0006 */
[----:B------:R-:W2:Y:S01]  /*0160*/  LDG.E.64 R8, desc[UR4][R6.64] ;  /* 0x0000000406087981 */ /* 0x000ea2000c1e1b00 */
[----:B-1----:R-:W-:-:S05]  /*0170*/  IMAD.WIDE.U32 R2, R13, 0x8, R2 ;  /* 0x000000080d027825 */ /* 0x002fca00078e0002 */
[----:B------:R-:W3:Y:S04]  /*0180*/  LDG.E.64 R4, desc[UR4][R2.64] ;  /* 0x0000000402047981 */ /* 0x000ee8000c1e1b00 */
[----:B--2---:R0:W-:Y:S04]  /*0190*/  STG.E.64 desc[UR4][R2.64], R8 ;  /* 0x0000000802007986 */ /* 0x0041e8000c101b04 */
[----:B---3--:R0:W-:Y:S02]  /*01a0*/  STG.E.64 desc[UR4][R6.64], R4 ;  /* 0x0000000406007986 */ /* 0x0081e4000c101b04 */
.L_x_11:
[----:B------:R-:W-:Y:S05]  /*01b0*/  BSYNC.RECONVERGENT B0 ;  /* 0x0000000000007941 */ /* 0x000fea0003800200 */
.L_x_10:
[----:B------:R-:W-:Y:S05]  /*01c0*/  @P0 EXIT ;  /* 0x000000000000094d */ /* 0x000fea0003800000 */
[----:B0-----:R-:W0:Y:S01]  /*01d0*/  LDC.64 R6, c[0x0][0x390] ;  /* 0x0000e400ff067b82 */ /* 0x001e220000000a00 */
[----:B------:R-:W-:-:S05]  /*01e0*/  IMAD R11, R11, R10, -R10 ;  /* 0x0000000a0b0b7224 */ /* 0x000fca00078e0a0a */
[----:B------:R-:W-:Y:S02]  /*01f0*/  IADD3 R11, PT, PT, R0, R11, RZ ;  /* 0x0000000b000b7210 */ /* 0x000fe40007ffe0ff */
[----:B------:R-:W1:Y:S03]  /*0200*/  LDC.64 R2, c[0x0][0x380] ;  /* 0x0000e000ff027b82 */ /* 0x000e660000000a00 */
[----:B0-----:R-:W-:-:S05]  /*0210*/  IMAD.WIDE.U32 R6, R11, 0x8, R6 ;  /* 0x000000080b067825 */ /* 0x001fca00078e0006 */
[----:B------:R-:W2:Y:S01]  /*0220*/  LDG.E.64 R8, desc[UR4][R6.64] ;  /* 0x0000000406087981 */ /* 0x000ea2000c1e1b00 */
[----:B-1----:R-:W-:-:S05]  /*0230*/  IMAD.WIDE.U32 R2, R13, 0x8, R2 ;  /* 0x000000080d027825 */ /* 0x002fca00078e0002 */
[----:B------:R-:W3:Y:S04]  /*0240*/  LDG.E.64 R4, desc[UR4][R2.64] ;  /* 0x0000000402047981 */ /* 0x000ee8000c1e1b00 */
[----:B--2---:R-:W-:Y:S04]  /*0250*/  STG.E.64 desc[UR4][R2.64], R8 ;  /* 0x0000000802007986 */ /* 0x004fe8000c101b04 */
[----:B---3--:R-:W-:Y:S01]  /*0260*/  STG.E.64 desc[UR4][R6.64], R4 ;  /* 0x0000000406007986 */ /* 0x008fe2000c101b04 */
[----:B------:R-:W-:Y:S05]  /*0270*/  EXIT ;  /* 0x000000000000794d */ /* 0x000fea0003800000 */
.L_x_12:
        /* <DEDUP_REMOVED lines=16> */
.L_x_25:


//--------------------- .text._Z10tlmScatter8dev_dataid --------------------------
	.section	.text._Z10tlmScatter8dev_dataid,"ax",@progbits
	.align	128
        .global         _Z10tlmScatter8dev_dataid
        .type           _Z10tlmScatter8dev_dataid,@function
        .size           _Z10tlmScatter8dev_dataid,(.L_x_22 - _Z10tlmScatter8dev_dataid)
        .other          _Z10tlmScatter8dev_dataid,@"STO_CUDA_ENTRY STV_DEFAULT"
_Z10tlmScatter8dev_dataid:
.text._Z10tlmScatter8dev_dataid:
[----:B------:R-:W-:Y:S01]  /*0000*/  LDC R1, c[0x0][0x37c] ;  /* 0x0000df00ff017b82 */ /* 0x000fe20000000800 */
[----:B------:R-:W0:Y:S07]  /*0010*/  S2R R3, SR_TID.X ;  /* 0x0000000000037919 */ /* 0x000e2e0000002100 */
[----:B------:R-:W0:Y:S01]  /*0020*/  S2UR UR4, SR_CTAID.X ;  /* 0x00000000000479c3 */ /* 0x000e220000002500 */
[----:B------:R-:W1:Y:S01]  /*0030*/  LDCU UR6, c[0x0][0x3c0] ;  /* 0x00007800ff0677ac */ /* 0x000e620008000800 */
[----:B------:R-:W2:Y:S06]  /*0040*/  S2R R5, SR_TID.Y ;  /* 0x0000000000057919 */ /* 0x000eac0000002200 */
[----:B------:R-:W0:Y:S08]  /*0050*/  LDC R0, c[0x0][0x360] ;  /* 0x0000d800ff007b82 */ /* 0x000e300000000800 */
[----:B------:R-:W2:Y:S08]  /*0060*/  S2UR UR5, SR_CTAID.Y ;  /* 0x00000000000579c3 */ /* 0x000eb00000002600 */
[----:B------:R-:W2:Y:S01]  /*0070*/  LDC R2, c[0x0][0x364] ;  /* 0x0000d900ff027b82 */ /* 0x000ea20000000800 */
[----:B0-----:R-:W-:Y:S01]  /*0080*/  IMAD R0, R0, UR4, R3 ;  /* 0x0000000400007c24 */ /* 0x001fe2000f8e0203 */
[----:B-1----:R-:W-:Y:S01]  /*0090*/  UIMAD UR4, UR6, UR6, URZ ;  /* 0x00000006060472a4 */ /* 0x002fe2000f8e02ff */
[----:B--2---:R-:W-:-:S04]  /*00a0*/  IMAD R3, R2, UR5, R5 ;  /* 0x0000000502037c24 */ /* 0x004fc8000f8e0205 */
[----:B------:R-:W-:-:S05]  /*00b0*/  IMAD R17, R3, UR6, R0 ;  /* 0x0000000603117c24 */ /* 0x000fca000f8e0200 */
[----:B------:R-:W-:-:S13]  /*00c0*/  ISETP.GE.U32.AND P0, PT, R17, UR4, PT ;  /* 0x0000000411007c0c */ /* 0x000fda000bf06070 */
[----:B------:R-:W-:Y:S05]  /*00d0*/  @P0 EXIT ;  /* 0x000000000000094d */ /* 0x000fea0003800000 */
[----:B------:R-:W0:Y:S01]  /*00e0*/  LDC.64 R4, c[0x0][0x3a0] ;  /* 0x0000e800ff047b82 */ /* 0x000e220000000a00 */
[----:B------:R-:W0:Y:S07]  /*00f0*/  LDCU.64 UR4, c[0x0][0x358] ;  /* 0x00006b00ff0477ac */ /* 0x000e2e0008000a00 */
[----:B------:R-:W1:Y:S08]  /*0100*/  LDC.64 R6, c[0x0][0x380] ;  /* 0x0000e000ff067b82 */ /* 0x000e700000000a00 */
[----:B------:R-:W2:Y:S01]  /*0110*/  LDC.64 R10, c[0x0][0x388] ;  /* 0x0000e200ff0a7b82 */ /* 0x000ea20000000a00 */
[----:B0-----:R-:W3:Y:S07]  /*0120*/  LDG.E.64 R4, desc[UR4][R4.64] ;  /* 0x0000000404047981 */ /* 0x001eee000c1e1b00 */
[----:B------:R-:W0:Y:S01]  /*0130*/  LDC.64 R12, c[0x0][0x398] ;  /* 0x0000e600ff0c7b82 */ /* 0x000e220000000a00 */
[----:B-1----:R-:W-:-:S07]  /*0140*/  IMAD.WIDE.U32 R6, R17, 0x8, R6 ;  /* 0x0000000811067825 */ /* 0x002fce00078e0006 */
[----:B------:R-:W1:Y:S01]  /*0150*/  LDC.64 R14, c[0x0][0x390] ;  /* 0x0000e400ff0e7b82 */ /* 0x000e620000000a00 */
[----:B------:R-:W4:Y:S01]  /*0160*/  LDG.E.64 R8, desc[UR4][R6.64] ;  /* 0x0000000406087981 */ /* 0x000f22000c1e1b00 */
[----:B--2---:R-:W-:-:S05]  /*0170*/  IMAD.WIDE.U32 R10, R17, 0x8, R10 ;  /* 0x00000008110a7825 */ /* 0x004fca00078e000a */
[----:B------:R-:W2:Y:S01]  /*0180*/  LDG.E.64 R18, desc[UR4][R10.64] ;  /* 0x000000040a127981 */ /* 0x000ea2000c1e1b00 */
[----:B0-----:R-:W-:-:S05]  /*0190*/  IMAD.WIDE.U32 R12, R17, 0x8, R12 ;  /* 0x00000008110c7825 */ /* 0x001fca00078e000c */
[----:B------:R-:W5:Y:S01]  /*01a0*/  LDG.E.64 R2, desc[UR4][R12.64] ;  /* 0x000000040c027981 */ /* 0x000f62000c1e1b00 */
[----:B-1----:R-:W-:-:S05]  /*01b0*/  IMAD.WIDE.U32 R14, R17, 0x8, R14 ;  /* 0x00000008110e7825 */ /* 0x002fca00078e000e */
[----:B------:R-:W5:Y:S01]  /*01c0*/  LDG.E.64 R22, desc[UR4][R14.64] ;  /* 0x000000040e167981 */ /* 0x000f62000c1e1b00 */
[----:B------:R-:W-:Y:S01]  /*01d0*/  IMAD.MOV.U32 R24, RZ, RZ, 0x1 ;  /* 0x00000001ff187424 */ /* 0x000fe200078e00ff */
[----:B------:R-:W-:Y:S01]  /*01e0*/  BSSY.RECONVERGENT B0, `(.L_x_13) ;  /* 0x0000019000007945 */ /* 0x000fe20003800200 */
[----:B---3--:R-:W-:-:S06]  /*01f0*/  DMUL R20, R4, 4 ;  /* 0x4010000004147828 */ /* 0x008fcc0000000000 */
[----:B------:R-:W0:Y:S01]  /*0200*/  MUFU.RCP64H R25, R21 ;  /* 0x0000001500197308 */ /* 0x000e220000001800 */
[----:B----4-:R-:W-:Y:S02]  /*0210*/  DADD R16, R8, R8 ;  /* 0x0000000008107229 */ /* 0x010fe40000000008 */
[----:B0-----:R-:W-:-:S08]  /*0220*/  DFMA R26, -R20, R24, 1 ;  /* 0x3ff00000141a742b */ /* 0x001fd00000000118 */
[----:B------:R-:W-:Y:S02]  /*0230*/  DFMA R26, R26, R26, R26 ;  /* 0x0000001a1a1a722b */ /* 0x000fe4000000001a */
[----:B--2---:R-:W-:Y:S02]  /*0240*/  DADD R18, R18, R18 ;  /* 0x0000000012127229 */ /* 0x004fe40000000012 */
[----:B-----5:R-:W-:-:S04]  /*0250*/  DFMA R2, R2, 2, R16 ;  /* 0x400000000202782b */ /* 0x020fc80000000010 */
[----:B------:R-:W-:Y:S02]  /*0260*/  DFMA R26, R24, R26, R24 ;  /* 0x0000001a181a722b */ /* 0x000fe40000000018 */
[----:B------:R-:W-:Y:S02]  /*0270*/  DADD R22, R22, R22 ;  /* 0x0000000016167229 */ /* 0x000fe40000000016 */
[----:B------:R-:W-:-:S04]  /*0280*/  DADD R18, R2, -R18 ;  /* 0x0000000002127229 */ /* 0x000fc80000000812 */
[----:B------:R-:W-:-:S04]  /*0290*/  DFMA R2, -R20, R26, 1 ;  /* 0x3ff000001402742b */ /* 0x000fc8000000011a */
[----:B------:R-:W-:-:S04]  /*02a0*/  DADD R18, R18, -R22 ;  /* 0x0000000012127229 */ /* 0x000fc80000000816 */
[----:B------:R-:W-:-:S08]  /*02b0*/  DFMA R2, R26, R2, R26 ;  /* 0x000000021a02722b */ /* 0x000fd0000000001a */
[----:B------:R-:W-:-:S08]  /*02c0*/  DMUL R22, R18, R2 ;  /* 0x0000000212167228 */ /* 0x000fd00000000000 */
[----:B------:R-:W-:-:S08]  /*02d0*/  DFMA R24, -R20, R22, R18 ;  /* 0x000000161418722b */ /* 0x000fd00000000112 */
[----:B------:R-:W-:Y:S01]  /*02e0*/  DFMA R2, R2, R24, R22 ;  /* 0x000000180202722b */ /* 0x000fe20000000016 */
[----:B------:R-:W-:-:S09]  /*02f0*/  FSETP.GEU.AND P1, PT, |R19|, 6.5827683646048100446e-37, PT ;  /* 0x036000001300780b */ /* 0x000fd20003f2e200 */
[----:B------:R-:W-:-:S05]  /*0300*/  FFMA R0, RZ, R21, R3 ;  /* 0x00000015ff007223 */ /* 0x000fca0000000003 */
[----:B------:R-:W-:-:S13]  /*0310*/  FSETP.GT.AND P0, PT, |R0|, 1.469367938527859385e-39, PT ;  /* 0x001000000000780b */ /* 0x000fda0003f04200 */
[----:B------:R-:W-:Y:S05]  /*0320*/  @P0 BRA P1, `(.L_x_14) ;  /* 0x0000000000100947 */ /* 0x000fea0000800000 */
[----:B------:R-:W-:-:S07]  /*0330*/  MOV R0, 0x350 ;  /* 0x0000035000007802 */ /* 0x000fce0000000f00 */
[----:B------:R-:W-:Y:S05]  /*0340*/  CALL.REL.NOINC `($__internal_0_$__cuda_sm20_div_rn_f64_full) ;  /* 0x0000000000547944 */ /* 0x000fea0003c00000 */
[----:B------:R-:W-:Y:S02]  /*0350*/  IMAD.MOV.U32 R2, RZ, RZ, R24 ;  /* 0x000000ffff027224 */ /* 0x000fe400078e0018 */
[----:B------:R-:W-:-:S07]  /*0360*/  IMAD.MOV.U32 R3, RZ, RZ, R25 ;  /* 0x000000ffff037224 */ /* 0x000fce00078e0019 */
.L_x_14:
[----:B------:R-:W-:Y:S05]  /*0370*/  BSYNC.RECONVERGENT B0 ;  /* 0x0000000000007941 */ /* 0x000fea0003800200 */
.L_x_13:
[----:B------:R-:W-:-:S08]  /*0380*/  DMUL R2, R4, R2 ;  /* 0x0000000204027228 */ /* 0x000fd00000000000 */
[----:B------:R-:W-:-:S08]  /*0390*/  DADD R16, R16, -R2 ;  /* 0x0000000010107229 */ /* 0x000fd00000000802 */
[----:B------:R-:W-:-:S07]  /*03a0*/  DADD R16, -R8, R16 ;  /* 0x0000000008107229 */ /* 0x000fce0000000110 */
[----:B------:R-:W-:Y:S04]  /*03b0*/  STG.E.64 desc[UR4][R6.64], R16 ;  /* 0x0000001006007986 */ /* 0x000fe8000c101b04 */
[----:B------:R-:W2:Y:S02]  /*03c0*/  LDG.E.64 R4, desc[UR4][R10.64] ;  /* 0x000000040a047981 */ /* 0x000ea4000c1e1b00 */
[----:B--2---:R-:W-:-:S08]  /*03d0*/  DFMA R8, R4, 2, R2 ;  /* 0x400000000408782b */ /* 0x004fd00000000002 */
[----:B------:R-:W-:-:S07]  /*03e0*/  DADD R8, -R4, R8 ;  /* 0x0000000004087229 */ /* 0x000fce0000000108 */
[----:B------:R-:W-:Y:S04]  /*03f0*/  STG.E.64 desc[UR4][R10.64], R8 ;  /* 0x000000080a007986 */ /* 0x000fe8000c101b04 */
[----:B------:R-:W2:Y:S02]  /*0400*/  LDG.E.64 R4, desc[UR4][R14.64] ;  /* 0x000000040e047981 */ /* 0x000ea4000c1e1b00 */
[----:B--2---:R-:W-:-:S08]  /*0410*/  DFMA R18, R4, 2, R2 ;  /* 0x400000000412782b */ /* 0x004fd00000000002 */
[----:B------:R-:W-:-:S07]  /*0420*/  DADD R18, -R4, R18 ;  /* 0x0000000004127229 */ /* 0x000fce0000000112 */
[----:B------:R-:W-:Y:S04]  /*0430*/  STG.E.64 desc[UR4][R14.64], R18 ;  /* 0x000000120e007986 */ /* 0x000fe8000c101b04 */
[----:B------:R-:W2:Y:S02]  /*0440*/  LDG.E.64 R4, desc[UR4][R12.64] ;  /* 0x000000040c047981 */ /* 0x000ea4000c1e1b00 */
[----:B--2---:R-:W-:-:S08]  /*0450*/  DADD R20, R4, R4 ;  /* 0x0000000004147229 */ /* 0x004fd00000000004 */
[----:B------:R-:W-:-:S08]  /*0460*/  DADD R20, -R2, R20 ;  /* 0x0000000002147229 */ /* 0x000fd00000000114 */
[----:B------:R-:W-:-:S07]  /*0470*/  DADD R20, -R4, R20 ;  /* 0x0000000004147229 */ /* 0x000fce0000000114 */
[----:B------:R-:W-:Y:S01]  /*0480*/  STG.E.64 desc[UR4][R12.64], R20 ;  /* 0x000000140c007986 */ /* 0x000fe2000c101b04 */
[----:B------:R-:W-:Y:S05]  /*0490*/  EXIT ;  /* 0x000000000000794d */ /* 0x000fea0003800000 */
        .weak           $__internal_0_$__cuda_sm20_div_rn_f64_full
        .type           $__internal_0_$__cuda_sm20_div_rn_f64_full,@function
        .size           $__internal_0_$__cuda_sm20_div_rn_f64_full,(.L_x_22 - $__internal_0_$__cuda_sm20_div_rn_f64_full)
$__internal_0_$__cuda_sm20_div_rn_f64_full:
[C---:B------:R-:W-:Y:S01]  /*04a0*/  FSETP.GEU.AND P0, PT, |R21|.reuse, 1.469367938527859385e-39, PT ;  /* 0x001000001500780b */ /* 0x040fe20003f0e200 */
[----:B------:R-:W-:Y:S01]  /*04b0*/  IMAD.MOV.U32 R22, RZ, RZ, 0x1 ;  /* 0x00000001ff167424 */ /* 0x000fe200078e00ff */
[----:B------:R-:W-:Y:S01]  /*04c0*/  LOP3.LUT R2, R21, 0x800fffff, RZ, 0xc0, !PT ;  /* 0x800fffff15027812 */ /* 0x000fe200078ec0ff */
[----:B------:R-:W-:Y:S01]  /*04d0*/  IMAD.MOV.U32 R28, RZ, RZ, 0x1ca00000 ;  /* 0x1ca00000ff1c7424 */ /* 0x000fe200078e00ff */
[C---:B------:R-:W-:Y:S01]  /*04e0*/  FSETP.GEU.AND P2, PT, |R19|.reuse, 1.469367938527859385e-39, PT ;  /* 0x001000001300780b */ /* 0x040fe20003f4e200 */
[----:B------:R-:W-:Y:S01]  /*04f0*/  BSSY.RECONVERGENT B1, `(.L_x_15) ;  /* 0x0000054000017945 */ /* 0x000fe20003800200 */
[----:B------:R-:W-:Y:S01]  /*0500*/  LOP3.LUT R3, R2, 0x3ff00000, RZ, 0xfc, !PT ;  /* 0x3ff0000002037812 */ /* 0x000fe200078efcff */
[----:B------:R-:W-:Y:S01]  /*0510*/  IMAD.MOV.U32 R2, RZ, RZ, R20 ;  /* 0x000000ffff027224 */ /* 0x000fe200078e0014 */
[----:B------:R-:W-:Y:S02]  /*0520*/  LOP3.LUT R24, R19, 0x7ff00000, RZ, 0xc0, !PT ;  /* 0x7ff0000013187812 */ /* 0x000fe400078ec0ff */
[----:B------:R-:W-:-:S03]  /*0530*/  LOP3.LUT R25, R21, 0x7ff00000, RZ, 0xc0, !PT ;  /* 0x7ff0000015197812 */ /* 0x000fc600078ec0ff */
[----:B------:R-:W-:Y:S01]  /*0540*/  @!P0 DMUL R2, R20, 8.98846567431157953865e+307 ;  /* 0x7fe0000014028828 */ /* 0x000fe20000000000 */
[----:B------:R-:W-:-:S03]  /*0550*/  ISETP.GE.U32.AND P1, PT, R24, R25, PT ;  /* 0x000000191800720c */ /* 0x000fc60003f26070 */
[----:B------:R-:W-:Y:S02]  /*0560*/  @!P2 LOP3.LUT R29, R21, 0x7ff00000, RZ, 0xc0, !PT ;  /* 0x7ff00000151da812 */ /* 0x000fe400078ec0ff */
[----:B------:R-:W0:Y:S02]  /*0570*/  MUFU.RCP64H R23, R3 ;  /* 0x0000000300177308 */ /* 0x000e240000001800 */
[----:B------:R-:W-:-:S04]  /*0580*/  @!P2 ISETP.GE.U32.AND P3, PT, R24, R29, PT ;  /* 0x0000001d1800a20c */ /* 0x000fc80003f66070 */
[----:B------:R-:W-:-:S04]  /*0590*/  @!P2 SEL R29, R28, 0x63400000, !P3 ;  /* 0x634000001c1da807 */ /* 0x000fc80005800000 */
[----:B------:R-:W-:-:S04]  /*05a0*/  @!P2 LOP3.LUT R29, R29, 0x80000000, R19, 0xf8, !PT ;  /* 0x800000001d1da812 */ /* 0x000fc800078ef813 */
[----:B------:R-:W-:Y:S01]  /*05b0*/  @!P2 LOP3.LUT R29, R29, 0x100000, RZ, 0xfc, !PT ;  /* 0x001000001d1da812 */ /* 0x000fe200078efcff */
[----:B0-----:R-:W-:-:S08]  /*05c0*/  DFMA R26, R22, -R2, 1 ;  /* 0x3ff00000161a742b */ /* 0x001fd00000000802 */
[----:B------:R-:W-:-:S08]  /*05d0*/  DFMA R26, R26, R26, R26 ;  /* 0x0000001a1a1a722b */ /* 0x000fd0000000001a */
[----:B------:R-:W-:Y:S01]  /*05e0*/  DFMA R26, R22, R26, R22 ;  /* 0x0000001a161a722b */ /* 0x000fe20000000016 */
[----:B------:R-:W-:Y:S01]  /*05f0*/  SEL R23, R28, 0x63400000, !P1 ;  /* 0x634000001c177807 */ /* 0x000fe20004800000 */
[----:B------:R-:W-:Y:S02]  /*0600*/  IMAD.MOV.U32 R22, RZ, RZ, R18 ;  /* 0x000000ffff167224 */ /* 0x000fe400078e0012 */
[----:B------:R-:W-:Y:S01]  /*0610*/  @!P2 IMAD.MOV.U32 R28, RZ, RZ, RZ ;  /* 0x000000ffff1ca224 */ /* 0x000fe200078e00ff */
[----:B------:R-:W-:-:S03]  /*0620*/  LOP3.LUT R23, R23, 0x800fffff, R19, 0xf8, !PT ;  /* 0x800fffff17177812 */ /* 0x000fc600078ef813 */
[----:B------:R-:W-:-:S03]  /*0630*/  DFMA R30, R26, -R2, 1 ;  /* 0x3ff000001a1e742b */ /* 0x000fc60000000802 */
[----:B------:R-:W-:-:S05]  /*0640*/  @!P2 DFMA R22, R22, 2, -R28 ;  /* 0x400000001616a82b */ /* 0x000fca000000081c */
[----:B------:R-:W-:Y:S01]  /*0650*/  DFMA R26, R26, R30, R26 ;  /* 0x0000001e1a1a722b */ /* 0x000fe2000000001a */
[----:B------:R-:W-:Y:S02]  /*0660*/  IMAD.MOV.U32 R30, RZ, RZ, R24 ;  /* 0x000000ffff1e7224 */ /* 0x000fe400078e0018 */
[----:B------:R-:W-:Y:S01]  /*0670*/  IMAD.MOV.U32 R31, RZ, RZ, R25 ;  /* 0x000000ffff1f7224 */ /* 0x000fe200078e0019 */
[----:B------:R-:W-:Y:S02]  /*0680*/  @!P0 LOP3.LUT R31, R3, 0x7ff00000, RZ, 0xc0, !PT ;  /* 0x7ff00000031f8812 */ /* 0x000fe400078ec0ff */
[----:B------:R-:W-:Y:S02]  /*0690*/  @!P2 LOP3.LUT R30, R23, 0x7ff00000, RZ, 0xc0, !PT ;  /* 0x7ff00000171ea812 */ /* 0x000fe400078ec0ff */
[----:B------:R-:W-:-:S03]  /*06a0*/  DMUL R28, R26, R22 ;  /* 0x000000161a1c7228 */ /* 0x000fc60000000000 */
[----:B------:R-:W-:-:S05]  /*06b0*/  VIADD R25, R30, 0xffffffff ;  /* 0xffffffff1e197836 */ /* 0x000fca0000000000 */
[----:B------:R-:W-:Y:S01]  /*06c0*/  DFMA R32, R28, -R2, R22 ;  /* 0x800000021c20722b */ /* 0x000fe20000000016 */
[----:B------:R-:W-:Y:S01]  /*06d0*/  ISETP.GT.U32.AND P0, PT, R25, 0x7feffffe, PT ;  /* 0x7feffffe1900780c */ /* 0x000fe20003f04070 */
[----:B------:R-:W-:-:S05]  /*06e0*/  VIADD R25, R31, 0xffffffff ;  /* 0xffffffff1f197836 */ /* 0x000fca0000000000 */
[----:B------:R-:W-:Y:S01]  /*06f0*/  ISETP.GT.U32.OR P0, PT, R25, 0x7feffffe, P0 ;  /* 0x7feffffe1900780c */ /* 0x000fe20000704470 */
[----:B------:R-:W-:-:S12]  /*0700*/  DFMA R26, R26, R32, R28 ;  /* 0x000000201a1a722b */ /* 0x000fd8000000001c */
[----:B------:R-:W-:Y:S05]  /*0710*/  @P0 BRA `(.L_x_16) ;  /* 0x0000000000700947 */ /* 0x000fea0003800000 */
[----:B------:R-:W-:Y:S01]  /*0720*/  LOP3.LUT R19, R21, 0x7ff00000, RZ, 0xc0, !PT ;  /* 0x7ff0000015137812 */ /* 0x000fe200078ec0ff */
[----:B------:R-:W-:Y:S02]  /*0730*/  IMAD.MOV.U32 R25, RZ, RZ, 0x1ca00000 ;  /* 0x1ca00000ff197424 */ /* 0x000fe400078e00ff */
[----:B------:R-:W-:Y:S01]  /*0740*/  IMAD.MOV.U32 R28, RZ, RZ, RZ ;  /* 0x000000ffff1c7224 */ /* 0x000fe200078e00ff */
[CC--:B------:R-:W-:Y:S02]  /*0750*/  VIADDMNMX R18, R24.reuse, -R19.reuse, 0xb9600000, !PT ;  /* 0xb960000018127446 */ /* 0x0c0fe40007800913 */
[----:B------:R-:W-:Y:S02]  /*0760*/  ISETP.GE.U32.AND P0, PT, R24, R19, PT ;  /* 0x000000131800720c */ /* 0x000fe40003f06070 */
[----:B------:R-:W-:Y:S02]  /*0770*/  VIMNMX R18, PT, PT, R18, 0x46a00000, PT ;  /* 0x46a0000012127848 */ /* 0x000fe40003fe0100 */
[----:B------:R-:W-:-:S05]  /*0780*/  SEL R19, R25, 0x63400000, !P0 ;  /* 0x6340000019137807 */ /* 0x000fca0004000000 */
[----:B------:R-:W-:-:S04]  /*0790*/  IMAD.IADD R18, R18, 0x1, -R19 ;  /* 0x0000000112127824 */ /* 0x000fc800078e0a13 */
[----:B------:R-:W-:-:S06]  /*07a0*/  VIADD R29, R18, 0x7fe00000 ;  /* 0x7fe00000121d7836 */ /* 0x000fcc0000000000 */
[----:B------:R-:W-:-:S10]  /*07b0*/  DMUL R24, R26, R28 ;  /* 0x0000001c1a187228 */ /* 0x000fd40000000000 */
[----:B------:R-:W-:-:S13]  /*07c0*/  FSETP.GTU.AND P0, PT, |R25|, 1.469367938527859385e-39, PT ;  /* 0x001000001900780b */ /* 0x000fda0003f0c200 */
[----:B------:R-:W-:Y:S05]  /*07d0*/  @P0 BRA `(.L_x_17) ;  /* 0x0000000000940947 */ /* 0x000fea0003800000 */
[----:B------:R-:W-:Y:S01]  /*07e0*/  DFMA R2, R26, -R2, R22 ;  /* 0x800000021a02722b */ /* 0x000fe20000000016 */
[----:B------:R-:W-:-:S09]  /*07f0*/  IMAD.MOV.U32 R28, RZ, RZ, RZ ;  /* 0x000000ffff1c7224 */ /* 0x000fd200078e00ff */
[C---:B------:R-:W-:Y:S02]  /*0800*/  FSETP.NEU.AND P0, PT, R3.reuse, RZ, PT ;  /* 0x000000ff0300720b */ /* 0x040fe40003f0d000 */
[----:B------:R-:W-:-:S04]  /*0810*/  LOP3.LUT R21, R3, 0x80000000, R21, 0x48, !PT ;  /* 0x8000000003157812 */ /* 0x000fc800078e4815 */
[----:B------:R-:W-:-:S07]  /*0820*/  LOP3.LUT R29, R21, R29, RZ, 0xfc, !PT ;  /* 0x0000001d151d7212 */ /* 0x000fce00078efcff */
[----:B------:R-:W-:Y:S05]  /*0830*/  @!P0 BRA `(.L_x_17) ;  /* 0x00000000007c8947 */ /* 0x000fea0003800000 */
[----:B------:R-:W-:Y:S02]  /*0840*/  IMAD.MOV R3, RZ, RZ, -R18 ;  /* 0x000000ffff037224 */ /* 0x000fe400078e0a12 */
[----:B------:R-:W-:-:S06]  /*0850*/  IMAD.MOV.U32 R2, RZ, RZ, RZ ;  /* 0x000000ffff027224 */ /* 0x000fcc00078e00ff */
[----:B------:R-:W-:Y:S02]  /*0860*/  DFMA R2, R24, -R2, R26 ;  /* 0x800000021802722b */ /* 0x000fe4000000001a */
[----:B------:R-:W-:-:S04]  /*0870*/  DMUL.RP R26, R26, R28 ;  /* 0x0000001c1a1a7228 */ /* 0x000fc80000008000 */
[----:B------:R-:W-:-:S04]  /*0880*/  IADD3 R2, PT, PT, -R18, -0x43300000, RZ ;  /* 0xbcd0000012027810 */ /* 0x000fc80007ffe1ff */
[----:B------:R-:W-:Y:S02]  /*0890*/  FSETP.NEU.AND P0, PT, |R3|, R2, PT ;  /* 0x000000020300720b */ /* 0x000fe40003f0d200 */
[----:B------:R-:W-:Y:S02]  /*08a0*/  LOP3.LUT R21, R27, R21, RZ, 0x3c, !PT ;  /* 0x000000151b157212 */ /* 0x000fe400078e3cff */
[----:B------:R-:W-:Y:S02]  /*08b0*/  FSEL R24, R26, R24, !P0 ;  /* 0x000000181a187208 */ /* 0x000fe40004000000 */
[----:B------:R-:W-:Y:S01]  /*08c0*/  FSEL R25, R21, R25, !P0 ;  /* 0x0000001915197208 */ /* 0x000fe20004000000 */
[----:B------:R-:W-:Y:S06]  /*08d0*/  BRA `(.L_x_17) ;  /* 0x0000000000547947 */ /* 0x000fec0003800000 */
.L_x_16:
[----:B------:R-:W-:-:S14]  /*08e0*/  DSETP.NAN.AND P0, PT, R18, R18, PT ;  /* 0x000000121200722a */ /* 0x000fdc0003f08000 */
[----:B------:R-:W-:Y:S05]  /*08f0*/  @P0 BRA `(.L_x_18) ;  /* 0x0000000000440947 */ /* 0x000fea0003800000 */
[----:B------:R-:W-:-:S14]  /*0900*/  DSETP.NAN.AND P0, PT, R20, R20, PT ;  /* 0x000000141400722a */ /* 0x000fdc0003f08000 */
[----:B------:R-:W-:Y:S05]  /*0910*/  @P0 BRA `(.L_x_19) ;  /* 0x0000000000300947 */ /* 0x000fea0003800000 */
[----:B------:R-:W-:Y:S01]  /*0920*/  ISETP.NE.AND P0, PT, R30, R31, PT ;  /* 0x0000001f1e00720c */ /* 0x000fe20003f05270 */
[----:B------:R-:W-:Y:S02]  /*0930*/  IMAD.MOV.U32 R24, RZ, RZ, 0x0 ;  /* 0x00000000ff187424 */ /* 0x000fe400078e00ff */
[----:B------:R-:W-:-:S10]  /*0940*/  IMAD.MOV.U32 R25, RZ, RZ, -0x80000 ;  /* 0xfff80000ff197424 */ /* 0x000fd400078e00ff */
[----:B------:R-:W-:Y:S05]  /*0950*/  @!P0 BRA `(.L_x_17) ;  /* 0x0000000000348947 */ /* 0x000fea0003800000 */
[----:B------:R-:W-:Y:S02]  /*0960*/  ISETP.NE.AND P0, PT, R30, 0x7ff00000, PT ;  /* 0x7ff000001e00780c */ /* 0x000fe40003f05270 */
[----:B------:R-:W-:Y:S02]  /*0970*/  LOP3.LUT R25, R19, 0x80000000, R21, 0x48, !PT ;  /* 0x8000000013197812 */ /* 0x000fe400078e4815 */
[----:B------:R-:W-:-:S13]  /*0980*/  ISETP.EQ.OR P0, PT, R31, RZ, !P0 ;  /* 0x000000ff1f00720c */ /* 0x000fda0004702670 */
[----:B------:R-:W-:Y:S01]  /*0990*/  @P0 LOP3.LUT R2, R25, 0x7ff00000, RZ, 0xfc, !PT ;  /* 0x7ff0000019020812 */ /* 0x000fe200078efcff */
[----:B------:R-:W-:Y:S02]  /*09a0*/  @!P0 IMAD.MOV.U32 R24, RZ, RZ, RZ ;  /* 0x000000ffff188224 */ /* 0x000fe400078e00ff */
[----:B------:R-:W-:Y:S02]  /*09b0*/  @P0 IMAD.MOV.U32 R24, RZ, RZ, RZ ;  /* 0x000000ffff180224 */ /* 0x000fe400078e00ff */
[----:B------:R-:W-:Y:S01]  /*09c0*/  @P0 IMAD.MOV.U32 R25, RZ, RZ, R2 ;  /* 0x000000ffff190224 */ /* 0x000fe200078e0002 */
[----:B------:R-:W-:Y:S06]  /*09d0*/  BRA `(.L_x_17) ;  /* 0x0000000000147947 */ /* 0x000fec0003800000 */
.L_x_19:
[----:B------:R-:W-:Y:S01]  /*09e0*/  LOP3.LUT R25, R21, 0x80000, RZ, 0xfc, !PT ;  /* 0x0008000015197812 */ /* 0x000fe200078efcff */
[----:B------:R-:W-:Y:S01]  /*09f0*/  IMAD.MOV.U32 R24, RZ, RZ, R20 ;  /* 0x000000ffff187224 */ /* 0x000fe200078e0014 */
[----:B------:R-:W-:Y:S06]  /*0a00*/  BRA `(.L_x_17) ;  /* 0x0000000000087947 */ /* 0x000fec0003800000 */
.L_x_18:
[----:B------:R-:W-:Y:S01]  /*0a10*/  LOP3.LUT R25, R19, 0x80000, RZ, 0xfc, !PT ;  /* 0x0008000013197812 */ /* 0x000fe200078efcff */
[----:B------:R-:W-:-:S07]  /*0a20*/  IMAD.MOV.U32 R24, RZ, RZ, R18 ;  /* 0x000000ffff187224 */ /* 0x000fce00078e0012 */
.L_x_17:
[----:B------:R-:W-:Y:S05]  /*0a30*/  BSYNC.RECONVERGENT B1 ;  /* 0x0000000000017941 */ /* 0x000fea0003800200 */
.L_x_15:
[----:B------:R-:W-:Y:S02]  /*0a40*/  IMAD.MOV.U32 R2, RZ, RZ, R0 ;  /* 0x000000ffff027224 */ /* 0x000fe400078e0000 */
[----:B------:R-:W-:-:S04]  /*0a50*/  IMAD.MOV.U32 R3, RZ, RZ, 0x0 ;  /* 0x00000000ff037424 */ /* 0x000fc800078e00ff */
[----:B------:R-:W-:Y:S05]  /*0a60*/  RET.REL.NODEC R2 `(_Z10tlmScatter8dev_dataid) ;  /* 0xfffffff402647950 */ /* 0x000fea0003c3ffff */
.L_x_20:
        /* <DEDUP_REMOVED lines=9> */
.L_x_22:


//--------------------- .text._Z14tlmApplySource8dev_datadi --------------------------
	.section	.text._Z14tlmApplySource8dev_datadi,"ax",@progbits
	.align	128
        .global         _Z14tlmApplySource8dev_datadi
        .type           _Z14tlmApplySource8dev_datadi,@function
        .size           _Z14tlmApplySource8dev_datadi,(.L_x_27 - _Z14tlmApplySource8dev_datadi)
        .other          _Z14tlmApplySource8dev_datadi,@"STO_CUDA_ENTRY STV_DEFAULT"
_Z14tlmApplySource8dev_datadi:
.text._Z14tlmApplySource8dev_datadi:
[----:B------:R-:W-:Y:S08]  /*0000*/  LDC R1, c[0x0][0x37c] ;  /* 0x0000df00ff017b82 */ /* 0x000ff00000000800 */
[----:B------:R-:W0:Y:S01]  /*0010*/  LDC.64 R2, c[0x0][0x3b0] ;  /* 0x0000ec00ff027b82 */ /* 0x000e220000000a00 */
[----:B------:R-:W0:Y:S01]  /*0020*/  LDCU.64 UR4, c[0x0][0x358] ;  /* 0x00006b00ff0477ac */ /* 0x000e220008000a00 */
[----:B------:R-:W1:Y:S06]  /*0030*/  LDCU UR6, c[0x0][0x3c8] ;  /* 0x00007900ff0677ac */ /* 0x000e6c0008000800 */
[----:B------:R-:W2:Y:S08]  /*0040*/  LDC.64 R4, c[0x0][0x380] ;  /* 0x0000e000ff047b82 */ /* 0x000eb00000000a00 */
[----:B------:R-:W3:Y:S01]  /*0050*/  LDC.64 R8, c[0x0][0x388] ;  /* 0x0000e200ff087b82 */ /* 0x000ee20000000a00 */
[----:B0-----:R-:W1:Y:S07]  /*0060*/  LDG.E R0, desc[UR4][R2.64] ;  /* 0x0000000402007981 */ /* 0x001e6e000c1e1900 */
[----:B------:R-:W0:Y:S01]  /*0070*/  LDC.64 R10, c[0x0][0x390] ;  /* 0x0000e400ff0a7b82 */ /* 0x000e220000000a00 */
[----:B------:R-:W1:Y:S07]  /*0080*/  LDG.E R7, desc[UR4][R2.64+0x4] ;  /* 0x0000040402077981 */ /* 0x000e6e000c1e1900 */
[----:B------:R-:W4:Y:S01]  /*0090*/  LDC.64 R14, c[0x0][0x398] ;  /* 0x0000e600ff0e7b82 */ /* 0x000f220000000a00 */
[----:B-1----:R-:W-:Y:S01]  /*00a0*/  IMAD R17, R7, UR6, R0 ;  /* 0x0000000607117c24 */ /* 0x002fe2000f8e0200 */
[----:B------:R-:W1:Y:S03]  /*00b0*/  LDCU.64 UR6, c[0x0][0x3c0] ;  /* 0x00007800ff0677ac */ /* 0x000e660008000a00 */
[----:B--2---:R-:W-:-:S05]  /*00c0*/  IMAD.WIDE R4, R17, 0x8, R4 ;  /* 0x0000000811047825 */ /* 0x004fca00078e0204 */
[----:B------:R-:W1:Y:S01]  /*00d0*/  LDG.E.64 R6, desc[UR4][R4.64] ;  /* 0x0000000404067981 */ /* 0x000e62000c1e1b00 */
[----:B---3--:R-:W-:Y:S01]  /*00e0*/  IMAD.WIDE R8, R17, 0x8, R8 ;  /* 0x0000000811087825 */ /* 0x008fe200078e0208 */
[----:B-1----:R-:W-:-:S07]  /*00f0*/  DADD R6, R6, UR6 ;  /* 0x0000000606067e29 */ /* 0x002fce0008000000 */
[----:B------:R1:W-:Y:S04]  /*0100*/  STG.E.64 desc[UR4][R4.64], R6 ;  /* 0x0000000604007986 */ /* 0x0003e8000c101b04 */
[----:B------:R-:W2:Y:S01]  /*0110*/  LDG.E.64 R2, desc[UR4][R8.64] ;  /* 0x0000000408027981 */ /* 0x000ea2000c1e1b00 */
[----:B0-----:R-:W-:Y:S01]  /*0120*/  IMAD.WIDE R10, R17, 0x8, R10 ;  /* 0x00000008110a7825 */ /* 0x001fe200078e020a */
[----:B--2---:R-:W-:-:S07]  /*0130*/  DADD R2, R2, -UR6 ;  /* 0x8000000602027e29 */ /* 0x004fce0008000000 */
[----:B------:R-:W-:Y:S04]  /*0140*/  STG.E.64 desc[UR4][R8.64], R2 ;  /* 0x0000000208007986 */ /* 0x000fe8000c101b04 */
[----:B------:R-:W2:Y:S01]  /*0150*/  LDG.E.64 R12, desc[UR4][R10.64] ;  /* 0x000000040a0c7981 */ /* 0x000ea2000c1e1b00 */
[----:B----4-:R-:W-:Y:S01]  /*0160*/  IMAD.WIDE R14, R17, 0x8, R14 ;  /* 0x00000008110e7825 */ /* 0x010fe200078e020e */
[----:B--2---:R-:W-:-:S07]  /*0170*/  DADD R12, R12, -UR6 ;  /* 0x800000060c0c7e29 */ /* 0x004fce0008000000 */
[----:B------:R-:W-:Y:S04]  /*0180*/  STG.E.64 desc[UR4][R10.64], R12 ;  /* 0x0000000c0a007986 */ /* 0x000fe8000c101b04 */
[----:B-1----:R-:W2:Y:S02]  /*0190*/  LDG.E.64 R4, desc[UR4][R14.64] ;  /* 0x000000040e047981 */ /* 0x002ea4000c1e1b00 */
[----:B--2---:R-:W-:-:S07]  /*01a0*/  DADD R4, R4, UR6 ;  /* 0x0000000604047e29 */ /* 0x004fce0008000000 */
[----:B------:R-:W-:Y:S01]  /*01b0*/  STG.E.64 desc[UR4][R14.64], R4 ;  /* 0x000000040e007986 */ /* 0x000fe2000c101b04 */
[----:B------:R-:W-:Y:S05]  /*01c0*/  EXIT ;  /* 0x000000000000794d */ /* 0x000fea0003800000 */
.L_x_21:
        /* <DEDUP_REMOVED lines=11> */
.L_x_27:


//--------------------- .nv.shared.reserved.0     --------------------------
	.section	.nv.shared.reserved.0,"aw",@nobits
	.weak		__nv_reservedSMEM_offset_0_alias
	.size		__nv_reservedSMEM_offset_0_alias, 0, 64
	.other		__nv_reservedSMEM_offset_0_alias,@"STO_CUDA_RESERVED_SHARED STV_DEFAULT"
__nv_reservedSMEM_offset_0_alias:
	.zero		0
	.zero		64


//--------------------- .nv.constant0._Z12evalutateOut8dev_dataii --------------------------
	.section	.nv.constant0._Z12evalutateOut8dev_dataii,"a",@progbits
	.sectionflags	@""
	.align	4
.nv.constant0._Z12evalutateOut8dev_dataii:
	.zero		968


//--------------------- .nv.constant0._Z13applyBoundary8dev_datai --------------------------
	.section	.nv.constant0._Z13applyBoundary8dev_datai,"a",@progbits
	.sectionflags	@""
	.align	4
.nv.constant0._Z13applyBoundary8dev_datai:
	.zero		964


//--------------------- .nv.constant0._Z10tlmConnect8dev_dataii --------------------------
	.section	.nv.constant0._Z10tlmConnect8dev_dataii,"a",@progbits
	.sectionflags	@""
	.align	4
.nv.constant0._Z10tlmConnect8dev_dataii:
	.zero		968


//--------------------- .nv.constant0._Z10tlmScatter8dev_dataid --------------------------
	.section	.nv.constant0._Z10tlmScatter8dev_dataid,"a",@progbits
	.sectionflags	@""
	.align	4
.nv.constant0._Z10tlmScatter8dev_dataid:
	.zero		976


//--------------------- .nv.constant0._Z14tlmApplySource8dev_datadi --------------------------
	.section	.nv.constant0._Z14tlmApplySource8dev_datadi,"a",@progbits
	.sectionflags	@""
	.align	4
.nv.constant0._Z14tlmApplySource8dev_datadi:
	.zero		972


//--------------------- SYMBOLS --------------------------

	.type		.nv.reservedSmem.offset0,@object
	.size		.nv.reservedSmem.offset0,0x4
